// auto-generated by cutlass_sweep.gemm — config: {"arch": "sm_90", "cluster_m": 1, "cluster_n": 2, "dtype": "int8", "stages": 0, "tile_k": 128, "tile_m": 256, "tile_n": 128}
#include "cutlass/cutlass.h"
#include "cutlass/gemm/collective/collective_builder.hpp"
#include "cutlass/gemm/device/gemm_universal_adapter.h"
#include "cutlass/gemm/kernel/gemm_universal.hpp"
#include "cutlass/epilogue/collective/collective_builder.hpp"

using ElemA = int8_t;
using ElemB = int8_t;
using ElemCD = int8_t;
using Acc  = int32_t;
using TileShape    = cute::Shape<cute::_256, cute::_128, cute::_128>;
using ClusterShape = cute::Shape<cute::_1, cute::_2, cute::_1>;

using CollectiveEpilogue = typename cutlass::epilogue::collective::CollectiveBuilder<
    cutlass::arch::Sm90, cutlass::arch::OpClassTensorOp,
    TileShape, ClusterShape,
    cutlass::epilogue::collective::EpilogueTileAuto,
    Acc, Acc,
    ElemCD, cutlass::layout::RowMajor, 128 / cutlass::sizeof_bits<ElemCD>::value,
    ElemCD, cutlass::layout::RowMajor, 128 / cutlass::sizeof_bits<ElemCD>::value,
    cutlass::epilogue::collective::EpilogueScheduleAuto
  >::CollectiveOp;

using CollectiveMainloop = typename cutlass::gemm::collective::CollectiveBuilder<
    cutlass::arch::Sm90, cutlass::arch::OpClassTensorOp,
    ElemA, cutlass::layout::RowMajor, 128 / cutlass::sizeof_bits<ElemA>::value,
    ElemB, cutlass::layout::ColumnMajor, 128 / cutlass::sizeof_bits<ElemB>::value,
    Acc,
    TileShape, ClusterShape,
    cutlass::gemm::collective::StageCountAutoCarveout<static_cast<int>(sizeof(typename CollectiveEpilogue::SharedStorage))>,
    cutlass::gemm::collective::KernelScheduleAuto
  >::CollectiveOp;

using GemmKernel = cutlass::gemm::kernel::GemmUniversal<
    cute::Shape<int,int,int,int>,
    CollectiveMainloop,
    CollectiveEpilogue
>;
using Gemm = cutlass::gemm::device::GemmUniversalAdapter<GemmKernel>;

// Force the device kernel symbol into the cubin without needing a host main.
auto* _anchor = &cutlass::device_kernel<GemmKernel>;


// ===== COMPILED SASS (sm_90a) =====

	.target	sm_90a

	.elftype	@"ET_EXEC"


//--------------------- .note.nv.tkinfo           --------------------------
	.section	.note.nv.tkinfo,"",@"SHT_NOTE"
	.sectionflags	@"SHF_NOTE_NV_TKINFO"
	.tkinfo
        /*0018*/ 	.word	0x00000002
        /*0030*/ 	.string	""
        /*0030*/ 	.string	"ptxas"
        /*0030*/ 	.string	"Cuda compilation tools, release 13.0, V13.0.88"
        /*0030*/ 	.string	"Build cuda_13.0.r13.0/compiler.36424714_0"
        /*0030*/ 	.string	"-arch sm_90a -m 64 "



//--------------------- .note.nv.cuinfo           --------------------------
	.section	.note.nv.cuinfo,"",@"SHT_NOTE"
	.sectionflags	@"SHF_NOTE_NV_CUINFO"
        /*0018*/ 	.short	0x0002
        /*001a*/ 	.short	0x005a
        /*001c*/ 	.short	0x0082
	.zero		2


//--------------------- .nv.info                  --------------------------
	.section	.nv.info,"",@"SHT_CUDA_INFO"
	.align	4


	//----- nvinfo : EIATTR_REGCOUNT
	.align		4
        /*0000*/ 	.byte	0x04, 0x2f
        /*0002*/ 	.short	(.L_15 - .L_14)
	.align		4
.L_14:
        /*0004*/ 	.word	index@(_ZN7cutlass13device_kernelINS_4gemm6kernel13GemmUniversalIN4cute5tupleIJiiiiEEENS1_10collective13CollectiveMmaINS1_34MainloopSm90TmaGmmaWarpSpecializedILi4ENS5_IJNS4_1CILi1EEENSA_ILi2EEESB_EEENS1_35KernelTmaWarpSpecializedCooperativeEEENS5_IJNSA_ILi256EEENSA_ILi128EEESH_EEEaNS5_IJlSB_lEEEaSJ_NS4_8TiledMMAINS4_8MMA_AtomIJNS4_4SM904GMMA27MMA_64x128x32_S32S8S8_SS_TNEEEENS4_6LayoutINS5_IJSC_SB_SB_EEENS5_IJSB_NSA_ILi0EEESS_EEEEENS5_IJNS4_10UnderscoreESV_SV_EEEEENS4_23SM90_TMA_LOAD_MULTICASTENS4_14ComposedLayoutINS4_7SwizzleILi3ELi4ELi3EEENS4_18smem_ptr_flag_bitsILi8EEENSQ_INS5_IJNSA_ILi8EEESH_EEENS5_IJSH_SB_EEEEEEEvNS4_8identityENS4_13SM90_TMA_LOADES18_vS19_EENS_8epilogue10collective6detail29Sm90TmaWarpSpecializedAdapterINS1D_15DefaultEpilogueIaSJ_SJ_NS1C_6thread17LinearCombinationIaLi1EiiLNS1H_9ScaleType4KindE0ELNS_15FloatRoundStyleE2EaEENS1_15EpilogueDefaultEEEEEvvEEEEvNT_6ParamsE)
        /*0008*/ 	.word	0x000000a8


	//----- nvinfo : EIATTR_FRAME_SIZE
	.align		4
.L_15:
        /*000c*/ 	.byte	0x04, 0x11
        /*000e*/ 	.short	(.L_17 - .L_16)
	.align		4
.L_16:
        /*0010*/ 	.word	index@(_ZN7cutlass13device_kernelINS_4gemm6kernel13GemmUniversalIN4cute5tupleIJiiiiEEENS1_10collective13CollectiveMmaINS1_34MainloopSm90TmaGmmaWarpSpecializedILi4ENS5_IJNS4_1CILi1EEENSA_ILi2EEESB_EEENS1_35KernelTmaWarpSpecializedCooperativeEEENS5_IJNSA_ILi256EEENSA_ILi128EEESH_EEEaNS5_IJlSB_lEEEaSJ_NS4_8TiledMMAINS4_8MMA_AtomIJNS4_4SM904GMMA27MMA_64x128x32_S32S8S8_SS_TNEEEENS4_6LayoutINS5_IJSC_SB_SB_EEENS5_IJSB_NSA_ILi0EEESS_EEEEENS5_IJNS4_10UnderscoreESV_SV_EEEEENS4_23SM90_TMA_LOAD_MULTICASTENS4_14ComposedLayoutINS4_7SwizzleILi3ELi4ELi3EEENS4_18smem_ptr_flag_bitsILi8EEENSQ_INS5_IJNSA_ILi8EEESH_EEENS5_IJSH_SB_EEEEEEEvNS4_8identityENS4_13SM90_TMA_LOADES18_vS19_EENS_8epilogue10collective6detail29Sm90TmaWarpSpecializedAdapterINS1D_15DefaultEpilogueIaSJ_SJ_NS1C_6thread17LinearCombinationIaLi1EiiLNS1H_9ScaleType4KindE0ELNS_15FloatRoundStyleE2EaEENS1_15EpilogueDefaultEEEEEvvEEEEvNT_6ParamsE)
        /*0014*/ 	.word	0x00000000


	//----- nvinfo : EIATTR_MIN_STACK_SIZE
	.align		4
.L_17:
        /*0018*/ 	.byte	0x04, 0x12
        /*001a*/ 	.short	(.L_19 - .L_18)
	.align		4
.L_18:
        /*001c*/ 	.word	index@(_ZN7cutlass13device_kernelINS_4gemm6kernel13GemmUniversalIN4cute5tupleIJiiiiEEENS1_10collective13CollectiveMmaINS1_34MainloopSm90TmaGmmaWarpSpecializedILi4ENS5_IJNS4_1CILi1EEENSA_ILi2EEESB_EEENS1_35KernelTmaWarpSpecializedCooperativeEEENS5_IJNSA_ILi256EEENSA_ILi128EEESH_EEEaNS5_IJlSB_lEEEaSJ_NS4_8TiledMMAINS4_8MMA_AtomIJNS4_4SM904GMMA27MMA_64x128x32_S32S8S8_SS_TNEEEENS4_6LayoutINS5_IJSC_SB_SB_EEENS5_IJSB_NSA_ILi0EEESS_EEEEENS5_IJNS4_10UnderscoreESV_SV_EEEEENS4_23SM90_TMA_LOAD_MULTICASTENS4_14ComposedLayoutINS4_7SwizzleILi3ELi4ELi3EEENS4_18smem_ptr_flag_bitsILi8EEENSQ_INS5_IJNSA_ILi8EEESH_EEENS5_IJSH_SB_EEEEEEEvNS4_8identityENS4_13SM90_TMA_LOADES18_vS19_EENS_8epilogue10collective6detail29Sm90TmaWarpSpecializedAdapterINS1D_15DefaultEpilogueIaSJ_SJ_NS1C_6thread17LinearCombinationIaLi1EiiLNS1H_9ScaleType4KindE0ELNS_15FloatRoundStyleE2EaEENS1_15EpilogueDefaultEEEEEvvEEEEvNT_6ParamsE)
        /*0020*/ 	.word	0x00000000
.L_19:


//--------------------- .nv.compat                --------------------------
	.section	.nv.compat,"",@"SHT_CUDA_COMPAT_INFO"
	.align	4
        /*0000*/ 	.byte	0x02, 0x09, 0x01, 0x00, 0x02, 0x02, 0x04, 0x00, 0x02, 0x05, 0x05, 0x00, 0x03, 0x07, 0x01, 0x01
        /*0010*/ 	.byte	0x02, 0x03, 0x01, 0x00, 0x02, 0x06, 0x01, 0x00, 0x04, 0x0b, 0x08, 0x00, 0x00, 0x00, 0x00, 0x00
        /*0020*/ 	.byte	0x00, 0x00, 0x00, 0x00


//--------------------- .nv.info._ZN7cutlass13device_kernelINS_4gemm6kernel13GemmUniversalIN4cute5tupleIJiiiiEEENS1_10collective13CollectiveMmaINS1_34MainloopSm90TmaGmmaWarpSpecializedILi4ENS5_IJNS4_1CILi1EEENSA_ILi2EEESB_EEENS1_35KernelTmaWarpSpecializedCooperativeEEENS5_IJNSA_ILi256EEENSA_ILi128EEESH_EEEaNS5_IJlSB_lEEEaSJ_NS4_8TiledMMAINS4_8MMA_AtomIJNS4_4SM904GMMA27MMA_64x128x32_S32S8S8_SS_TNEEEENS4_6LayoutINS5_IJSC_SB_SB_EEENS5_IJSB_NSA_ILi0EEESS_EEEEENS5_IJNS4_10UnderscoreESV_SV_EEEEENS4_23SM90_TMA_LOAD_MULTICASTENS4_14ComposedLayoutINS4_7SwizzleILi3ELi4ELi3EEENS4_18smem_ptr_flag_bitsILi8EEENSQ_INS5_IJNSA_ILi8EEESH_EEENS5_IJSH_SB_EEEEEEEvNS4_8identityENS4_13SM90_TMA_LOADES18_vS19_EENS_8epilogue10collective6detail29Sm90TmaWarpSpecializedAdapterINS1D_15DefaultEpilogueIaSJ_SJ_NS1C_6thread17LinearCombinationIaLi1EiiLNS1H_9ScaleType4KindE0ELNS_15FloatRoundStyleE2EaEENS1_15EpilogueDefaultEEEEEvvEEEEvNT_6ParamsE --------------------------
	.section	.nv.info._ZN7cutlass13device_kernelINS_4gemm6kernel13GemmUniversalIN4cute5tupleIJiiiiEEENS1_10collective13CollectiveMmaINS1_34MainloopSm90TmaGmmaWarpSpecializedILi4ENS5_IJNS4_1CILi1EEENSA_ILi2EEESB_EEENS1_35KernelTmaWarpSpecializedCooperativeEEENS5_IJNSA_ILi256EEENSA_ILi128EEESH_EEEaNS5_IJlSB_lEEEaSJ_NS4_8TiledMMAINS4_8MMA_AtomIJNS4_4SM904GMMA27MMA_64x128x32_S32S8S8_SS_TNEEEENS4_6LayoutINS5_IJSC_SB_SB_EEENS5_IJSB_NSA_ILi0EEESS_EEEEENS5_IJNS4_10UnderscoreESV_SV_EEEEENS4_23SM90_TMA_LOAD_MULTICASTENS4_14ComposedLayoutINS4_7SwizzleILi3ELi4ELi3EEENS4_18smem_ptr_flag_bitsILi8EEENSQ_INS5_IJNSA_ILi8EEESH_EEENS5_IJSH_SB_EEEEEEEvNS4_8identityENS4_13SM90_TMA_LOADES18_vS19_EENS_8epilogue10collective6detail29Sm90TmaWarpSpecializedAdapterINS1D_15DefaultEpilogueIaSJ_SJ_NS1C_6thread17LinearCombinationIaLi1EiiLNS1H_9ScaleType4KindE0ELNS_15FloatRoundStyleE2EaEENS1_15EpilogueDefaultEEEEEvvEEEEvNT_6ParamsE,"",@"SHT_CUDA_INFO"
	.sectionflags	@""
	.align	4


	//----- nvinfo : EIATTR_CUDA_API_VERSION
	.align		4
        /*0000*/ 	.byte	0x04, 0x37
        /*0002*/ 	.short	(.L_21 - .L_20)
.L_20:
        /*0004*/ 	.word	0x00000082


	//----- nvinfo : EIATTR_KPARAM_INFO
	.align		4
.L_21:
        /*0008*/ 	.byte	0x04, 0x17
        /*000a*/ 	.short	(.L_23 - .L_22)
.L_22:
        /*000c*/ 	.word	0x00000000
        /*0010*/ 	.short	0x0000
        /*0012*/ 	.short	0x0070
        /*0014*/ 	.byte	0x00, 0xf0, 0x01, 0x10


	//----- nvinfo : EIATTR_SPARSE_MMA_MASK
	.align		4
.L_23:
        /*0018*/ 	.byte	0x03, 0x50
        /*001a*/ 	.short	0x0000


	//----- nvinfo : EIATTR_MAXREG_COUNT
	.align		4
        /*001c*/ 	.byte	0x03, 0x1b
        /*001e*/ 	.short	0x00a8


	//----- nvinfo : EIATTR_NUM_BARRIERS
	.align		4
        /*0020*/ 	.byte	0x02, 0x4c
        /*0022*/ 	.byte	0x01
	.zero		1


	//----- nvinfo : EIATTR_EXTERNS
	.align		4
        /*0024*/ 	.byte	0x04, 0x0f
        /*0026*/ 	.short	(.L_25 - .L_24)


	//   ....[0]....
	.align		4
.L_24:
        /*0028*/ 	.word	index@(__assertfail)


	//----- nvinfo : EIATTR_MERCURY_ISA_VERSION
	.align		4
.L_25:
        /*002c*/ 	.byte	0x03, 0x5f
        /*002e*/ 	.short	0x0101


	//----- nvinfo : EIATTR_INT_WARP_WIDE_INSTR_OFFSETS
	.align		4
        /*0030*/ 	.byte	0x04, 0x31
        /*0032*/ 	.short	(.L_27 - .L_26)


	//   ....[0]....
.L_26:
        /*0034*/ 	.word	0x00000430


	//   ....[1]....
        /*0038*/ 	.word	0x00000450


	//   ....[2]....
        /*003c*/ 	.word	0x00000610


	//   ....[3]....
        /*0040*/ 	.word	0x00001ee0


	//----- nvinfo : EIATTR_COOP_GROUP_MASK_REGIDS
	.align		4
.L_27:
        /*0044*/ 	.byte	0x04, 0x29
        /*0046*/ 	.short	(.L_29 - .L_28)


	//   ....[0]....
.L_28:
        /*0048*/ 	.word	0xffffffff


	//   ....[1]....
        /*004c*/ 	.word	0xffffffff


	//   ....[2]....
        /*0050*/ 	.word	0xffffffff


	//   ....[3]....
        /*0054*/ 	.word	0xffffffff


	//   ....[4]....
        /*0058*/ 	.word	0xffffffff


	//   ....[5]....
        /*005c*/ 	.word	0xffffffff


	//----- nvinfo : EIATTR_COOP_GROUP_INSTR_OFFSETS
	.align		4
.L_29:
        /*0060*/ 	.byte	0x04, 0x28
        /*0062*/ 	.short	(.L_31 - .L_30)


	//   ....[0]....
.L_30:
        /*0064*/ 	.word	0x00000060


	//   ....[1]....
        /*0068*/ 	.word	0x00000070


	//   ....[2]....
        /*006c*/ 	.word	0x00000130


	//   ....[3]....
        /*0070*/ 	.word	0x000002d0


	//   ....[4]....
        /*0074*/ 	.word	0x00000780


	//   ....[5]....
        /*0078*/ 	.word	0x000011c0


	//----- nvinfo : EIATTR_REG_RECONFIG
	.align		4
.L_31:
        /*007c*/ 	.byte	0x01, 0x54
	.zero		2


	//----- nvinfo : EIATTR_SYSCALL_OFFSETS
	.align		4
        /*0080*/ 	.byte	0x04, 0x46
        /*0082*/ 	.short	(.L_33 - .L_32)


	//   ....[0]....
.L_32:
        /*0084*/ 	.word	0x00001390


	//----- nvinfo : EIATTR_MBARRIER_INSTR_OFFSETS
	.align		4
.L_33:
        /*0088*/ 	.byte	0x04, 0x39
        /*008a*/ 	.short	(.L_35 - .L_34)


	//   ....[0]....
.L_34:
        /*008c*/ 	.word	0x00000230
        /*0090*/ 	.word	0x000000ff
        /*0094*/ 	.word	0x00000000
        /*0098*/ 	.short	0x0100
        /*009a*/ 	.byte	0x08
	.zero		1


	//   ....[1]....
        /*009c*/ 	.word	0x00000240
        /*00a0*/ 	.word	0x000000ff
        /*00a4*/ 	.word	0x00000020
        /*00a8*/ 	.short	0x0100
        /*00aa*/ 	.byte	0x08
	.zero		1


	//   ....[2]....
        /*00ac*/ 	.word	0x00000250
        /*00b0*/ 	.word	0x000000ff
        /*00b4*/ 	.word	0x00000008
        /*00b8*/ 	.short	0x0100
        /*00ba*/ 	.byte	0x08
	.zero		1


	//   ....[3]....
        /*00bc*/ 	.word	0x00000260
        /*00c0*/ 	.word	0x000000ff
        /*00c4*/ 	.word	0x00000028
        /*00c8*/ 	.short	0x0100
        /*00ca*/ 	.byte	0x08
	.zero		1


	//   ....[4]....
        /*00cc*/ 	.word	0x00000270
        /*00d0*/ 	.word	0x000000ff
        /*00d4*/ 	.word	0x00000010
        /*00d8*/ 	.short	0x0100
        /*00da*/ 	.byte	0x08
	.zero		1


	//   ....[5]....
        /*00dc*/ 	.word	0x00000280
        /*00e0*/ 	.word	0x000000ff
        /*00e4*/ 	.word	0x00000030
        /*00e8*/ 	.short	0x0100
        /*00ea*/ 	.byte	0x08
	.zero		1


	//   ....[6]....
        /*00ec*/ 	.word	0x00000290
        /*00f0*/ 	.word	0x000000ff
        /*00f4*/ 	.word	0x00000018
        /*00f8*/ 	.short	0x0100
        /*00fa*/ 	.byte	0x08
	.zero		1


	//   ....[7]....
        /*00fc*/ 	.word	0x000002a0
        /*0100*/ 	.word	0x000000ff
        /*0104*/ 	.word	0x00000038
        /*0108*/ 	.short	0x0100
        /*010a*/ 	.byte	0x08
	.zero		1


	//   ....[8]....
        /*010c*/ 	.word	0x000006c0
        /*0110*/ 	.word	0x000000ff
        /*0114*/ 	.word	0x00000050
        /*0118*/ 	.short	0x0100
        /*011a*/ 	.byte	0x06
	.zero		1


	//   ....[9]....
        /*011c*/ 	.word	0x00000730
        /*0120*/ 	.word	0x000000ff
        /*0124*/ 	.word	0x00000058
        /*0128*/ 	.short	0x0100
        /*012a*/ 	.byte	0x06
	.zero		1


	//   ....[10]....
        /*012c*/ 	.word	0x00001460
        /*0130*/ 	.word	0x00000003
        /*0134*/ 	.word	0x00000000
        /*0138*/ 	.short	0x010a
        /*013a*/ 	.byte	0x3f
	.zero		1


	//   ....[11]....
        /*013c*/ 	.word	0x000014a0
        /*0140*/ 	.word	0x00000003
        /*0144*/ 	.word	0x00000000
        /*0148*/ 	.short	0x010a
        /*014a*/ 	.byte	0x3f
	.zero		1


	//   ....[12]....
        /*014c*/ 	.word	0x000019a0
        /*0150*/ 	.word	0x00000005
        /*0154*/ 	.word	0x00000000
        /*0158*/ 	.short	0x010a
        /*015a*/ 	.byte	0x3f
	.zero		1


	//   ....[13]....
        /*015c*/ 	.word	0x000019e0
        /*0160*/ 	.word	0x00000005
        /*0164*/ 	.word	0x00000000
        /*0168*/ 	.short	0x010a
        /*016a*/ 	.byte	0x3f
	.zero		1


	//   ....[14]....
        /*016c*/ 	.word	0x00001d80
        /*0170*/ 	.word	0x00000004
        /*0174*/ 	.word	0x00000000
        /*0178*/ 	.short	0x0101
        /*017a*/ 	.byte	0x3f
	.zero		1


	//   ....[15]....
        /*017c*/ 	.word	0x00001f60
        /*0180*/ 	.word	0x00000000
        /*0184*/ 	.word	0x00000000
        /*0188*/ 	.short	0x0101
        /*018a*/ 	.byte	0x3f
	.zero		1


	//   ....[16]....
        /*018c*/ 	.word	0x000095c0
        /*0190*/ 	.word	0x00000014
        /*0194*/ 	.word	0x00000020
        /*0198*/ 	.short	0x010a
        /*019a*/ 	.byte	0x3f
	.zero		1


	//   ....[17]....
        /*019c*/ 	.word	0x00009980
        /*01a0*/ 	.word	0x00000005
        /*01a4*/ 	.word	0x00000058
        /*01a8*/ 	.short	0x0101
        /*01aa*/ 	.byte	0x3f
	.zero		1


	//   ....[18]....
        /*01ac*/ 	.word	0x0000a0a0
        /*01b0*/ 	.word	0x00000007
        /*01b4*/ 	.word	0x00000000
        /*01b8*/ 	.short	0x010a
        /*01ba*/ 	.byte	0x3f
	.zero		1


	//   ....[19]....
        /*01bc*/ 	.word	0x0000a120
        /*01c0*/ 	.word	0x00000008
        /*01c4*/ 	.word	0x00000000
        /*01c8*/ 	.short	0x010a
        /*01ca*/ 	.byte	0x3f
	.zero		1


	//   ....[20]....
        /*01cc*/ 	.word	0x0000a1b0
        /*01d0*/ 	.word	0x0000000b
        /*01d4*/ 	.word	0x00000000
        /*01d8*/ 	.short	0x010a
        /*01da*/ 	.byte	0x3f
	.zero		1


	//   ....[21]....
        /*01dc*/ 	.word	0x0000a240
        /*01e0*/ 	.word	0x00000003
        /*01e4*/ 	.word	0x00000000
        /*01e8*/ 	.short	0x010a
        /*01ea*/ 	.byte	0x3f
	.zero		1


	//   ....[22]....
        /*01ec*/ 	.word	0x0000a2a0
        /*01f0*/ 	.word	0x00000003
        /*01f4*/ 	.word	0x00000000
        /*01f8*/ 	.short	0x010a
        /*01fa*/ 	.byte	0x3f
	.zero		1


	//   ....[23]....
        /*01fc*/ 	.word	0x0000a2f0
        /*0200*/ 	.word	0x00000005
        /*0204*/ 	.word	0x00000000
        /*0208*/ 	.short	0x010a
        /*020a*/ 	.byte	0x3f
	.zero		1


	//   ....[24]....
        /*020c*/ 	.word	0x0000a3c0
        /*0210*/ 	.word	0x00000014
        /*0214*/ 	.word	0x00000020
        /*0218*/ 	.short	0x010a
        /*021a*/ 	.byte	0x3f
	.zero		1


	//   ....[25]....
        /*021c*/ 	.word	0x0000a490
        /*0220*/ 	.word	0x00000007
        /*0224*/ 	.word	0x00000000
        /*0228*/ 	.short	0x010a
        /*022a*/ 	.byte	0x3f
	.zero		1


	//   ....[26]....
        /*022c*/ 	.word	0x0000a4e0
        /*0230*/ 	.word	0x00000008
        /*0234*/ 	.word	0x00000000
        /*0238*/ 	.short	0x010a
        /*023a*/ 	.byte	0x3f
	.zero		1


	//   ....[27]....
        /*023c*/ 	.word	0x0000a530
        /*0240*/ 	.word	0x0000000b
        /*0244*/ 	.word	0x00000000
        /*0248*/ 	.short	0x010a
        /*024a*/ 	.byte	0x3f
	.zero		1


	//----- nvinfo : EIATTR_NUM_MBARRIERS
	.align		4
.L_35:
        /*024c*/ 	.byte	0x03, 0x38
        /*024e*/ 	.short	0x000a


	//----- nvinfo : EIATTR_EXIT_INSTR_OFFSETS
	.align		4
        /*0250*/ 	.byte	0x04, 0x1c
        /*0252*/ 	.short	(.L_37 - .L_36)


	//   ....[0]....
.L_36:
        /*0254*/ 	.word	0x000008e0


	//   ....[1]....
        /*0258*/ 	.word	0x00001100


	//   ....[2]....
        /*025c*/ 	.word	0x00008cd0


	//   ....[3]....
        /*0260*/ 	.word	0x00009230


	//   ....[4]....
        /*0264*/ 	.word	0x0000a290


	//----- nvinfo : EIATTR_MAX_THREADS
	.align		4
.L_37:
        /*0268*/ 	.byte	0x04, 0x05
        /*026a*/ 	.short	(.L_39 - .L_38)
.L_38:
        /*026c*/ 	.word	0x00000180
        /*0270*/ 	.word	0x00000001
        /*0274*/ 	.word	0x00000001


	//----- nvinfo : EIATTR_CRS_STACK_SIZE
	.align		4
.L_39:
        /*0278*/ 	.byte	0x04, 0x1e
        /*027a*/ 	.short	(.L_41 - .L_40)
.L_40:
        /*027c*/ 	.word	0x00000000


	//----- nvinfo : EIATTR_CBANK_PARAM_SIZE
	.align		4
.L_41:
        /*0280*/ 	.byte	0x03, 0x19
        /*0282*/ 	.short	0x0470


	//----- nvinfo : EIATTR_PARAM_CBANK
	.align		4
        /*0284*/ 	.byte	0x04, 0x0a
        /*0286*/ 	.short	(.L_43 - .L_42)
	.align		4
.L_42:
        /*0288*/ 	.word	index@(.nv.constant0._ZN7cutlass13device_kernelINS_4gemm6kernel13GemmUniversalIN4cute5tupleIJiiiiEEENS1_10collective13CollectiveMmaINS1_34MainloopSm90TmaGmmaWarpSpecializedILi4ENS5_IJNS4_1CILi1EEENSA_ILi2EEESB_EEENS1_35KernelTmaWarpSpecializedCooperativeEEENS5_IJNSA_ILi256EEENSA_ILi128EEESH_EEEaNS5_IJlSB_lEEEaSJ_NS4_8TiledMMAINS4_8MMA_AtomIJNS4_4SM904GMMA27MMA_64x128x32_S32S8S8_SS_TNEEEENS4_6LayoutINS5_IJSC_SB_SB_EEENS5_IJSB_NSA_ILi0EEESS_EEEEENS5_IJNS4_10UnderscoreESV_SV_EEEEENS4_23SM90_TMA_LOAD_MULTICASTENS4_14ComposedLayoutINS4_7SwizzleILi3ELi4ELi3EEENS4_18smem_ptr_flag_bitsILi8EEENSQ_INS5_IJNSA_ILi8EEESH_EEENS5_IJSH_SB_EEEEEEEvNS4_8identityENS4_13SM90_TMA_LOADES18_vS19_EENS_8epilogue10collective6detail29Sm90TmaWarpSpecializedAdapterINS1D_15DefaultEpilogueIaSJ_SJ_NS1C_6thread17LinearCombinationIaLi1EiiLNS1H_9ScaleType4KindE0ELNS_15FloatRoundStyleE2EaEENS1_15EpilogueDefaultEEEEEvvEEEEvNT_6ParamsE)
        /*028c*/ 	.short	0x0210
        /*028e*/ 	.short	0x0470


	//----- nvinfo : EIATTR_SW_WAR
	.align		4
.L_43:
        /*0290*/ 	.byte	0x04, 0x36
        /*0292*/ 	.short	(.L_45 - .L_44)
.L_44:
        /*0294*/ 	.word	0x00000008
.L_45:


//--------------------- .nv.callgraph             --------------------------
	.section	.nv.callgraph,"",@"SHT_CUDA_CALLGRAPH"
	.align	4
	.sectionentsize	8
	.align		4
        /*0000*/ 	.word	0x00000000
	.align		4
        /*0004*/ 	.word	0xffffffff
	.align		4
        /*0008*/ 	.word	index@(_ZN7cutlass13device_kernelINS_4gemm6kernel13GemmUniversalIN4cute5tupleIJiiiiEEENS1_10collective13CollectiveMmaINS1_34MainloopSm90TmaGmmaWarpSpecializedILi4ENS5_IJNS4_1CILi1EEENSA_ILi2EEESB_EEENS1_35KernelTmaWarpSpecializedCooperativeEEENS5_IJNSA_ILi256EEENSA_ILi128EEESH_EEEaNS5_IJlSB_lEEEaSJ_NS4_8TiledMMAINS4_8MMA_AtomIJNS4_4SM904GMMA27MMA_64x128x32_S32S8S8_SS_TNEEEENS4_6LayoutINS5_IJSC_SB_SB_EEENS5_IJSB_NSA_ILi0EEESS_EEEEENS5_IJNS4_10UnderscoreESV_SV_EEEEENS4_23SM90_TMA_LOAD_MULTICASTENS4_14ComposedLayoutINS4_7SwizzleILi3ELi4ELi3EEENS4_18smem_ptr_flag_bitsILi8EEENSQ_INS5_IJNSA_ILi8EEESH_EEENS5_IJSH_SB_EEEEEEEvNS4_8identityENS4_13SM90_TMA_LOADES18_vS19_EENS_8epilogue10collective6detail29Sm90TmaWarpSpecializedAdapterINS1D_15DefaultEpilogueIaSJ_SJ_NS1C_6thread17LinearCombinationIaLi1EiiLNS1H_9ScaleType4KindE0ELNS_15FloatRoundStyleE2EaEENS1_15EpilogueDefaultEEEEEvvEEEEvNT_6ParamsE)
	.align		4
        /*000c*/ 	.word	index@(__assertfail)
	.align		4
        /*0010*/ 	.word	0x00000000
	.align		4
        /*0014*/ 	.word	0xfffffffe
	.align		4
        /*0018*/ 	.word	0x00000000
	.align		4
        /*001c*/ 	.word	0xfffffffd
	.align		4
        /*0020*/ 	.word	0x00000000
	.align		4
        /*0024*/ 	.word	0xfffffffc


//--------------------- .nv.constant4             --------------------------
	.section	.nv.constant4,"a",@progbits
	.align	8
	.align		8
.nv.constant4:
        /*0000*/ 	.dword	__assertfail
	.align		8
        /*0008*/ 	.dword	__unnamed_1
	.align		8
        /*0010*/ 	.dword	_ZN39_INTERNAL_1c4d7747_4_k_cu_7f4c515b_55864cuda3std3__45__cpo5beginE
	.align		8
        /*0018*/ 	.dword	_ZN39_INTERNAL_1c4d7747_4_k_cu_7f4c515b_55864cuda3std3__45__cpo3endE
	.align		8
        /*0020*/ 	.dword	_ZN39_INTERNAL_1c4d7747_4_k_cu_7f4c515b_55864cuda3std3__45__cpo6cbeginE
	.align		8
        /*0028*/ 	.dword	_ZN39_INTERNAL_1c4d7747_4_k_cu_7f4c515b_55864cuda3std3__45__cpo4cendE
	.align		8
        /*0030*/ 	.dword	_ZN39_INTERNAL_1c4d7747_4_k_cu_7f4c515b_55864cuda3std3__441_GLOBAL__N__1c4d7747_4_k_cu_7f4c515b_55866ignoreE
	.align		8
        /*0038*/ 	.dword	_ZN39_INTERNAL_1c4d7747_4_k_cu_7f4c515b_55864cuda3std3__419piecewise_constructE
	.align		8
        /*0040*/ 	.dword	_ZN39_INTERNAL_1c4d7747_4_k_cu_7f4c515b_55864cuda3std3__48in_placeE
	.align		8
        /*0048*/ 	.dword	_ZN39_INTERNAL_1c4d7747_4_k_cu_7f4c515b_55864cuda3std6ranges3__45__cpo4swapE
	.align		8
        /*0050*/ 	.dword	_ZN39_INTERNAL_1c4d7747_4_k_cu_7f4c515b_55864cuda3std6ranges3__45__cpo9iter_moveE
	.align		8
        /*0058*/ 	.dword	_ZN39_INTERNAL_1c4d7747_4_k_cu_7f4c515b_55864cute7productE
	.align		8
        /*0060*/ 	.dword	_ZN39_INTERNAL_1c4d7747_4_k_cu_7f4c515b_55864cute1_E
	.align		8
        /*0068*/ 	.dword	$str$22
	.align		8
        /*0070*/ 	.dword	$str$23


//--------------------- .text._ZN7cutlass13device_kernelINS_4gemm6kernel13GemmUniversalIN4cute5tupleIJiiiiEEENS1_10collective13CollectiveMmaINS1_34MainloopSm90TmaGmmaWarpSpecializedILi4ENS5_IJNS4_1CILi1EEENSA_ILi2EEESB_EEENS1_35KernelTmaWarpSpecializedCooperativeEEENS5_IJNSA_ILi256EEENSA_ILi128EEESH_EEEaNS5_IJlSB_lEEEaSJ_NS4_8TiledMMAINS4_8MMA_AtomIJNS4_4SM904GMMA27MMA_64x128x32_S32S8S8_SS_TNEEEENS4_6LayoutINS5_IJSC_SB_SB_EEENS5_IJSB_NSA_ILi0EEESS_EEEEENS5_IJNS4_10UnderscoreESV_SV_EEEEENS4_23SM90_TMA_LOAD_MULTICASTENS4_14ComposedLayoutINS4_7SwizzleILi3ELi4ELi3EEENS4_18smem_ptr_flag_bitsILi8EEENSQ_INS5_IJNSA_ILi8EEESH_EEENS5_IJSH_SB_EEEEEEEvNS4_8identityENS4_13SM90_TMA_LOADES18_vS19_EENS_8epilogue10collective6detail29Sm90TmaWarpSpecializedAdapterINS1D_15DefaultEpilogueIaSJ_SJ_NS1C_6thread17LinearCombinationIaLi1EiiLNS1H_9ScaleType4KindE0ELNS_15FloatRoundStyleE2EaEENS1_15EpilogueDefaultEEEEEvvEEEEvNT_6ParamsE --------------------------
	.section	.text._ZN7cutlass13device_kernelINS_4gemm6kernel13GemmUniversalIN4cute5tupleIJiiiiEEENS1_10collective13CollectiveMmaINS1_34MainloopSm90TmaGmmaWarpSpecializedILi4ENS5_IJNS4_1CILi1EEENSA_ILi2EEESB_EEENS1_35KernelTmaWarpSpecializedCooperativeEEENS5_IJNSA_ILi256EEENSA_ILi128EEESH_EEEaNS5_IJlSB_lEEEaSJ_NS4_8TiledMMAINS4_8MMA_AtomIJNS4_4SM904GMMA27MMA_64x128x32_S32S8S8_SS_TNEEEENS4_6LayoutINS5_IJSC_SB_SB_EEENS5_IJSB_NSA_ILi0EEESS_EEEEENS5_IJNS4_10UnderscoreESV_SV_EEEEENS4_23SM90_TMA_LOAD_MULTICASTENS4_14ComposedLayoutINS4_7SwizzleILi3ELi4ELi3EEENS4_18smem_ptr_flag_bitsILi8EEENSQ_INS5_IJNSA_ILi8EEESH_EEENS5_IJSH_SB_EEEEEEEvNS4_8identityENS4_13SM90_TMA_LOADES18_vS19_EENS_8epilogue10collective6detail29Sm90TmaWarpSpecializedAdapterINS1D_15DefaultEpilogueIaSJ_SJ_NS1C_6thread17LinearCombinationIaLi1EiiLNS1H_9ScaleType4KindE0ELNS_15FloatRoundStyleE2EaEENS1_15EpilogueDefaultEEEEEvvEEEEvNT_6ParamsE,"ax",@progbits
	.align	128
.text._ZN7cutlass13device_kernelINS_4gemm6kernel13GemmUniversalIN4cute5tupleIJiiiiEEENS1_10collective13CollectiveMmaINS1_34MainloopSm90TmaGmmaWarpSpecializedILi4ENS5_IJNS4_1CILi1EEENSA_ILi2EEESB_EEENS1_35KernelTmaWarpSpecializedCooperativeEEENS5_IJNSA_ILi256EEENSA_ILi128EEESH_EEEaNS5_IJlSB_lEEEaSJ_NS4_8TiledMMAINS4_8MMA_AtomIJNS4_4SM904GMMA27MMA_64x128x32_S32S8S8_SS_TNEEEENS4_6LayoutINS5_IJSC_SB_SB_EEENS5_IJSB_NSA_ILi0EEESS_EEEEENS5_IJNS4_10UnderscoreESV_SV_EEEEENS4_23SM90_TMA_LOAD_MULTICASTENS4_14ComposedLayoutINS4_7SwizzleILi3ELi4ELi3EEENS4_18smem_ptr_flag_bitsILi8EEENSQ_INS5_IJNSA_ILi8EEESH_EEENS5_IJSH_SB_EEEEEEEvNS4_8identityENS4_13SM90_TMA_LOADES18_vS19_EENS_8epilogue10collective6detail29Sm90TmaWarpSpecializedAdapterINS1D_15DefaultEpilogueIaSJ_SJ_NS1C_6thread17LinearCombinationIaLi1EiiLNS1H_9ScaleType4KindE0ELNS_15FloatRoundStyleE2EaEENS1_15EpilogueDefaultEEEEEvvEEEEvNT_6ParamsE:
        .type           _ZN7cutlass13device_kernelINS_4gemm6kernel13GemmUniversalIN4cute5tupleIJiiiiEEENS1_10collective13CollectiveMmaINS1_34MainloopSm90TmaGmmaWarpSpecializedILi4ENS5_IJNS4_1CILi1EEENSA_ILi2EEESB_EEENS1_35KernelTmaWarpSpecializedCooperativeEEENS5_IJNSA_ILi256EEENSA_ILi128EEESH_EEEaNS5_IJlSB_lEEEaSJ_NS4_8TiledMMAINS4_8MMA_AtomIJNS4_4SM904GMMA27MMA_64x128x32_S32S8S8_SS_TNEEEENS4_6LayoutINS5_IJSC_SB_SB_EEENS5_IJSB_NSA_ILi0EEESS_EEEEENS5_IJNS4_10UnderscoreESV_SV_EEEEENS4_23SM90_TMA_LOAD_MULTICASTENS4_14ComposedLayoutINS4_7SwizzleILi3ELi4ELi3EEENS4_18smem_ptr_flag_bitsILi8EEENSQ_INS5_IJNSA_ILi8EEESH_EEENS5_IJSH_SB_EEEEEEEvNS4_8identityENS4_13SM90_TMA_LOADES18_vS19_EENS_8epilogue10collective6detail29Sm90TmaWarpSpecializedAdapterINS1D_15DefaultEpilogueIaSJ_SJ_NS1C_6thread17LinearCombinationIaLi1EiiLNS1H_9ScaleType4KindE0ELNS_15FloatRoundStyleE2EaEENS1_15EpilogueDefaultEEEEEvvEEEEvNT_6ParamsE,@function
        .size           _ZN7cutlass13device_kernelINS_4gemm6kernel13GemmUniversalIN4cute5tupleIJiiiiEEENS1_10collective13CollectiveMmaINS1_34MainloopSm90TmaGmmaWarpSpecializedILi4ENS5_IJNS4_1CILi1EEENSA_ILi2EEESB_EEENS1_35KernelTmaWarpSpecializedCooperativeEEENS5_IJNSA_ILi256EEENSA_ILi128EEESH_EEEaNS5_IJlSB_lEEEaSJ_NS4_8TiledMMAINS4_8MMA_AtomIJNS4_4SM904GMMA27MMA_64x128x32_S32S8S8_SS_TNEEEENS4_6LayoutINS5_IJSC_SB_SB_EEENS5_IJSB_NSA_ILi0EEESS_EEEEENS5_IJNS4_10UnderscoreESV_SV_EEEEENS4_23SM90_TMA_LOAD_MULTICASTENS4_14ComposedLayoutINS4_7SwizzleILi3ELi4ELi3EEENS4_18smem_ptr_flag_bitsILi8EEENSQ_INS5_IJNSA_ILi8EEESH_EEENS5_IJSH_SB_EEEEEEEvNS4_8identityENS4_13SM90_TMA_LOADES18_vS19_EENS_8epilogue10collective6detail29Sm90TmaWarpSpecializedAdapterINS1D_15DefaultEpilogueIaSJ_SJ_NS1C_6thread17LinearCombinationIaLi1EiiLNS1H_9ScaleType4KindE0ELNS_15FloatRoundStyleE2EaEENS1_15EpilogueDefaultEEEEEvvEEEEvNT_6ParamsE,(.L_x_329 - _ZN7cutlass13device_kernelINS_4gemm6kernel13GemmUniversalIN4cute5tupleIJiiiiEEENS1_10collective13CollectiveMmaINS1_34MainloopSm90TmaGmmaWarpSpecializedILi4ENS5_IJNS4_1CILi1EEENSA_ILi2EEESB_EEENS1_35KernelTmaWarpSpecializedCooperativeEEENS5_IJNSA_ILi256EEENSA_ILi128EEESH_EEEaNS5_IJlSB_lEEEaSJ_NS4_8TiledMMAINS4_8MMA_AtomIJNS4_4SM904GMMA27MMA_64x128x32_S32S8S8_SS_TNEEEENS4_6LayoutINS5_IJSC_SB_SB_EEENS5_IJSB_NSA_ILi0EEESS_EEEEENS5_IJNS4_10UnderscoreESV_SV_EEEEENS4_23SM90_TMA_LOAD_MULTICASTENS4_14ComposedLayoutINS4_7SwizzleILi3ELi4ELi3EEENS4_18smem_ptr_flag_bitsILi8EEENSQ_INS5_IJNSA_ILi8EEESH_EEENS5_IJSH_SB_EEEEEEEvNS4_8identityENS4_13SM90_TMA_LOADES18_vS19_EENS_8epilogue10collective6detail29Sm90TmaWarpSpecializedAdapterINS1D_15DefaultEpilogueIaSJ_SJ_NS1C_6thread17LinearCombinationIaLi1EiiLNS1H_9ScaleType4KindE0ELNS_15FloatRoundStyleE2EaEENS1_15EpilogueDefaultEEEEEvvEEEEvNT_6ParamsE)
        .other          _ZN7cutlass13device_kernelINS_4gemm6kernel13GemmUniversalIN4cute5tupleIJiiiiEEENS1_10collective13CollectiveMmaINS1_34MainloopSm90TmaGmmaWarpSpecializedILi4ENS5_IJNS4_1CILi1EEENSA_ILi2EEESB_EEENS1_35KernelTmaWarpSpecializedCooperativeEEENS5_IJNSA_ILi256EEENSA_ILi128EEESH_EEEaNS5_IJlSB_lEEEaSJ_NS4_8TiledMMAINS4_8MMA_AtomIJNS4_4SM904GMMA27MMA_64x128x32_S32S8S8_SS_TNEEEENS4_6LayoutINS5_IJSC_SB_SB_EEENS5_IJSB_NSA_ILi0EEESS_EEEEENS5_IJNS4_10UnderscoreESV_SV_EEEEENS4_23SM90_TMA_LOAD_MULTICASTENS4_14ComposedLayoutINS4_7SwizzleILi3ELi4ELi3EEENS4_18smem_ptr_flag_bitsILi8EEENSQ_INS5_IJNSA_ILi8EEESH_EEENS5_IJSH_SB_EEEEEEEvNS4_8identityENS4_13SM90_TMA_LOADES18_vS19_EENS_8epilogue10collective6detail29Sm90TmaWarpSpecializedAdapterINS1D_15DefaultEpilogueIaSJ_SJ_NS1C_6thread17LinearCombinationIaLi1EiiLNS1H_9ScaleType4KindE0ELNS_15FloatRoundStyleE2EaEENS1_15EpilogueDefaultEEEEEvvEEEEvNT_6ParamsE,@"STO_CUDA_ENTRY STV_DEFAULT"
_ZN7cutlass13device_kernelINS_4gemm6kernel13GemmUniversalIN4cute5tupleIJiiiiEEENS1_10collective13CollectiveMmaINS1_34MainloopSm90TmaGmmaWarpSpecializedILi4ENS5_IJNS4_1CILi1EEENSA_ILi2EEESB_EEENS1_35KernelTmaWarpSpecializedCooperativeEEENS5_IJNSA_ILi256EEENSA_ILi128EEESH_EEEaNS5_IJlSB_lEEEaSJ_NS4_8TiledMMAINS4_8MMA_AtomIJNS4_4SM904GMMA27MMA_64x128x32_S32S8S8_SS_TNEEEENS4_6LayoutINS5_IJSC_SB_SB_EEENS5_IJSB_NSA_ILi0EEESS_EEEEENS5_IJNS4_10UnderscoreESV_SV_EEEEENS4_23SM90_TMA_LOAD_MULTICASTENS4_14ComposedLayoutINS4_7SwizzleILi3ELi4ELi3EEENS4_18smem_ptr_flag_bitsILi8EEENSQ_INS5_IJNSA_ILi8EEESH_EEENS5_IJSH_SB_EEEEEEEvNS4_8identityENS4_13SM90_TMA_LOADES18_vS19_EENS_8epilogue10collective6detail29Sm90TmaWarpSpecializedAdapterINS1D_15DefaultEpilogueIaSJ_SJ_NS1C_6thread17LinearCombinationIaLi1EiiLNS1H_9ScaleType4KindE0ELNS_15FloatRoundStyleE2EaEENS1_15EpilogueDefaultEEEEEvvEEEEvNT_6ParamsE:
[----:B------:R-:W0:Y:S01]  /*0000*/  LDC R1, c[0x0][0x28] ;  /* 0x00000a00ff017b82 */ /* 0x000e220000000800 */
[----:B------:R-:W1:Y:S01]  /*0010*/  S2R R18, SR_TID.X ;  /* 0x0000000000127919 */ /* 0x000e620000002100 */
[----:B------:R-:W-:Y:S01]  /*0020*/  ELECT P0, URZ, PT ;  /* 0x00000000003f782f */ /* 0x000fe20003800000 */
[----:B------:R-:W-:Y:S01]  /*0030*/  BSSY B0, `(.L_x_0) ;  /* 0x000000f000007945 */ /* 0x000fe20003800000 */
[--C-:B-1----:R-:W-:Y:S02]  /*0040*/  SHF.R.U32.HI R0, RZ, 0x5, R18.reuse ;  /* 0x00000005ff007819 */ /* 0x102fe40000011612 */
[----:B------:R-:W-:-:S03]  /*0050*/  SHF.R.U32.HI R3, RZ, 0x7, R18 ;  /* 0x00000007ff037819 */ /* 0x000fc60000011612 */
[----:B------:R-:W1:Y:S04]  /*0060*/  SHFL.IDX PT, R2, R0, RZ, 0x1f ;  /* 0x00001fff00027589 */ /* 0x000e6800000e0000 */
[----:B------:R2:W3:Y:S01]  /*0070*/  SHFL.IDX PT, R5, R3, RZ, 0x1f ;  /* 0x00001fff03057589 */ /* 0x0004e200000e0000 */
[----:B-1----:R-:W-:-:S13]  /*0080*/  ISETP.NE.OR P0, PT, R2, RZ, !P0 ;  /* 0x000000ff0200720c */ /* 0x002fda0004705670 */
[----:B0-23--:R-:W-:Y:S05]  /*0090*/  @P0 BRA `(.L_x_1) ;  /* 0x0000000000200947 */ /* 0x00dfea0003800000 */
[----:B------:R-:W-:Y:S02]  /*00a0*/  ULDC.64 UR4, c[0x0][0x198] ;  /* 0x0000660000047ab9 */ /* 0x000fe40000000a00 */
[----:B------:R-:W-:Y:S02]  /*00b0*/  UIADD3 UR6, UP0, UR4, 0xf0, URZ ;  /* 0x000000f004067890 */ /* 0x000fe4000ff1e03f */
[----:B------:R-:W-:Y:S02]  /*00c0*/  UIADD3 UR4, UP1, UR4, 0x1f0, URZ ;  /* 0x000001f004047890 */ /* 0x000fe4000ff3e03f */
[----:B------:R-:W-:Y:S02]  /*00d0*/  UIADD3.X UR7, URZ, UR5, URZ, UP0, !UPT ;  /* 0x000000053f077290 */ /* 0x000fe400087fe43f */
[----:B------:R-:W-:-:S07]  /*00e0*/  UIADD3.X UR5, URZ, UR5, URZ, UP1, !UPT ;  /* 0x000000053f057290 */ /* 0x000fce0008ffe43f */
[----:B------:R0:W-:Y:S02]  /*00f0*/  UTMACCTL.PF [UR6] ;  /* 0x00000000060079b9 */ /* 0x0001e40008040000 */
[----:B------:R0:W-:Y:S02]  /*0100*/  UTMACCTL.PF [UR4] ;  /* 0x00000000040079b9 */ /* 0x0001e40008040000 */
[----:B0-----:R-:W-:Y:S01]  /*0110*/  NOP ;  /* 0x0000000000007918 */ /* 0x001fe20000000000 */
.L_x_1:
[----:B------:R-:W-:Y:S05]  /*0120*/  BSYNC B0 ;  /* 0x0000000000007941 */ /* 0x000fea0003800000 */
.L_x_0:
[----:B------:R-:W0:Y:S02]  /*0130*/  SHFL.IDX PT, R3, R0, RZ, 0x1f ;  /* 0x00001fff00037589 */ /* 0x000e2400000e0000 */
[----:B0-----:R-:W-:-:S13]  /*0140*/  ISETP.NE.AND P0, PT, R3, RZ, PT ;  /* 0x000000ff0300720c */ /* 0x001fda0003f05270 */
[----:B------:R-:W-:Y:S05]  /*0150*/  @P0 BRA `(.L_x_2) ;  /* 0x0000000000580947 */ /* 0x000fea0003800000 */
[----:B------:R-:W0:Y:S01]  /*0160*/  S2UR UR8, SR_CgaCtaId ;  /* 0x00000000000879c3 */ /* 0x000e220000008800 */
[----:B------:R-:W-:Y:S01]  /*0170*/  UMOV UR4, 0x400 ;  /* 0x0000040000047882 */ /* 0x000fe20000000000 */
[----:B------:R-:W-:Y:S01]  /*0180*/  UMOV UR5, 0x1 ;  /* 0x0000000100057882 */ /* 0x000fe20000000000 */
[----:B------:R-:W-:Y:S01]  /*0190*/  UMOV UR6, 0x4 ;  /* 0x0000000400067882 */ /* 0x000fe20000000000 */
[----:B------:R-:W-:Y:S01]  /*01a0*/  ELECT P0, URZ, PT ;  /* 0x00000000003f782f */ /* 0x000fe20003800000 */
[----:B------:R-:W-:-:S04]  /*01b0*/  UIADD3 UR6, -UR6, 0x100000, URZ ;  /* 0x0010000006067890 */ /* 0x000fc8000fffe13f */
[----:B------:R-:W-:Y:S02]  /*01c0*/  USHF.L.U32 UR7, UR6, 0xb, URZ ;  /* 0x0000000b06077899 */ /* 0x000fe4000800063f */
[----:B------:R-:W-:Y:S02]  /*01d0*/  USHF.L.U32 UR6, UR6, 0x1, URZ ;  /* 0x0000000106067899 */ /* 0x000fe4000800063f */
[----:B0-----:R-:W-:Y:S02]  /*01e0*/  ULEA UR8, UR8, UR4, 0x18 ;  /* 0x0000000408087291 */ /* 0x001fe4000f8ec03f */
[----:B------:R-:W-:-:S04]  /*01f0*/  UIADD3 UR4, -UR5, 0x100000, URZ ;  /* 0x0010000005047890 */ /* 0x000fc8000fffe13f */
[----:B------:R-:W-:Y:S02]  /*0200*/  USHF.L.U32 UR5, UR4, 0xb, URZ ;  /* 0x0000000b04057899 */ /* 0x000fe4000800063f */
[----:B------:R-:W-:Y:S01]  /*0210*/  USHF.L.U32 UR4, UR4, 0x1, URZ ;  /* 0x0000000104047899 */ /* 0x000fe2000800063f */
[----:B------:R-:W0:Y:S11]  /*0220*/  FENCE.VIEW.ASYNC.S ;  /* 0x00000000000073c6 */ /* 0x000e360000000000 */
[----:B0-----:R0:W1:Y:S01]  /*0230*/  SYNCS.EXCH.64 URZ, [UR8], UR4 ;  /* 0x00000004083f75b2 */ /* 0x0010620008000100 */
[----:B------:R0:W2:Y:S01]  /*0240*/  SYNCS.EXCH.64 URZ, [UR8+0x20], UR6 ;  /* 0x00002006083f75b2 */ /* 0x0000a20008000100 */
[----:B------:R0:W3:Y:S01]  /*0250*/  SYNCS.EXCH.64 URZ, [UR8+0x8], UR4 ;  /* 0x00000804083f75b2 */ /* 0x0000e20008000100 */
[----:B------:R0:W4:Y:S01]  /*0260*/  SYNCS.EXCH.64 URZ, [UR8+0x28], UR6 ;  /* 0x00002806083f75b2 */ /* 0x0001220008000100 */
[----:B------:R0:W0:Y:S01]  /*0270*/  SYNCS.EXCH.64 URZ, [UR8+0x10], UR4 ;  /* 0x00001004083f75b2 */ /* 0x0000220008000100 */
[----:B------:R0:W0:Y:S01]  /*0280*/  SYNCS.EXCH.64 URZ, [UR8+0x30], UR6 ;  /* 0x00003006083f75b2 */ /* 0x0000220008000100 */
[----:B------:R0:W0:Y:S01]  /*0290*/  SYNCS.EXCH.64 URZ, [UR8+0x18], UR4 ;  /* 0x00001804083f75b2 */ /* 0x0000220008000100 */
[----:B------:R0:W0:Y:S01]  /*02a0*/  SYNCS.EXCH.64 URZ, [UR8+0x38], UR6 ;  /* 0x00003806083f75b2 */ /* 0x0000220008000100 */
[----:B------:R-:W-:Y:S01]  /*02b0*/  NOP ;  /* 0x0000000000007918 */ /* 0x000fe20000000000 */
.L_x_2:
[----:B------:R-:W-:Y:S01]  /*02c0*/  SHF.R.S32.HI R7, RZ, 0x1f, R18 ;  /* 0x0000001fff077819 */ /* 0x000fe20000011412 */
[----:B------:R-:W5:Y:S01]  /*02d0*/  SHFL.IDX PT, R0, R0, RZ, 0x1f ;  /* 0x00001fff00007589 */ /* 0x000f6200000e0000 */
[----:B0-----:R-:W0:Y:S01]  /*02e0*/  S2UR UR8, SR_CTAID.X ;  /* 0x00000000000879c3 */ /* 0x001e220000002500 */
[----:B------:R-:W-:Y:S02]  /*02f0*/  ELECT P0, URZ, PT ;  /* 0x00000000003f782f */ /* 0x000fe40003800000 */
[----:B------:R-:W-:Y:S01]  /*0300*/  LEA.HI R7, R7, R18, RZ, 0x7 ;  /* 0x0000001207077211 */ /* 0x000fe200078f38ff */
[----:B------:R-:W1:Y:S01]  /*0310*/  S2R R4, SR_CTAID.Y ;  /* 0x0000000000047919 */ /* 0x000e620000002600 */
[----:B------:R-:W-:Y:S01]  /*0320*/  ULDC UR4, c[0x0][0x154] ;  /* 0x0000550000047ab9 */ /* 0x000fe20000000800 */
[----:B------:R-:W-:Y:S01]  /*0330*/  NOP ;  /* 0x0000000000007918 */ /* 0x000fe20000000000 */
[----:B------:R-:W-:Y:S01]  /*0340*/  LOP3.LUT R7, R7, 0xffffff80, RZ, 0xc0, !PT ;  /* 0xffffff8007077812 */ /* 0x000fe200078ec0ff */
[----:B------:R-:W-:Y:S01]  /*0350*/  NOP ;  /* 0x0000000000007918 */ /* 0x000fe20000000000 */
[----:B------:R-:W2:Y:S03]  /*0360*/  LDC R13, c[0x0][0x140] ;  /* 0x00005000ff0d7b82 */ /* 0x000ea60000000800 */
[----:B------:R-:W-:-:S05]  /*0370*/  IMAD.IADD R7, R18, 0x1, -R7 ;  /* 0x0000000112077824 */ /* 0x000fca00078e0a07 */
[----:B------:R-:W-:Y:S01]  /*0380*/  SHF.R.S32.HI R6, RZ, 0x1f, R7 ;  /* 0x0000001fff067819 */ /* 0x000fe20000011407 */
[----:B------:R-:W3:Y:S01]  /*0390*/  LDC R10, c[0x0][0x144] ;  /* 0x00005100ff0a7b82 */ /* 0x000ee20000000800 */
[----:B------:R-:W-:Y:S02]  /*03a0*/  LOP3.LUT P2, RZ, R7, 0x7, RZ, 0xc0, !PT ;  /* 0x0000000707ff7812 */ /* 0x000fe4000784c0ff */
[----:B------:R-:W-:Y:S02]  /*03b0*/  LEA.HI R6, R6, R7, RZ, 0x3 ;  /* 0x0000000706067211 */ /* 0x000fe400078f18ff */
[----:B-----5:R-:W-:Y:S02]  /*03c0*/  ISETP.NE.OR P0, PT, R0, RZ, !P0 ;  /* 0x000000ff0000720c */ /* 0x020fe40004705670 */
[--C-:B------:R-:W-:Y:S02]  /*03d0*/  SHF.R.S32.HI R0, RZ, 0x3, R6.reuse ;  /* 0x00000003ff007819 */ /* 0x100fe40000011406 */
[----:B------:R-:W-:-:S02]  /*03e0*/  SHF.R.S32.HI R9, RZ, 0x1f, R6 ;  /* 0x0000001fff097819 */ /* 0x000fc40000011406 */
[----:B------:R-:W-:Y:S02]  /*03f0*/  SHF.R.S32.HI R6, RZ, 0x1f, R3 ;  /* 0x0000001fff067819 */ /* 0x000fe40000011403 */
[----:B------:R-:W-:Y:S02]  /*0400*/  LEA.HI R9, R9, R0, RZ, 0x2 ;  /* 0x0000000009097211 */ /* 0x000fe400078f10ff */
[----:B------:R-:W-:Y:S02]  /*0410*/  LEA.HI R6, R6, R3, RZ, 0x2 ;  /* 0x0000000306067211 */ /* 0x000fe400078f10ff */
[----:B-1----:R-:W-:Y:S01]  /*0420*/  I2FP.F32.U32 R8, R4 ;  /* 0x0000000400087245 */ /* 0x002fe20000201000 */
[----:B------:R-:W-:Y:S01]  /*0430*/  VOTEU.ALL UP0, P0 ;  /* 0x00000000003f7886 */ /* 0x000fe20000000000 */
[----:B------:R-:W-:Y:S01]  /*0440*/  LOP3.LUT R6, R6, 0x3ffffffc, RZ, 0xc0, !PT ;  /* 0x3ffffffc06067812 */ /* 0x000fe200078ec0ff */
[----:B------:R-:W-:Y:S01]  /*0450*/  VOTEU.ALL UP1, P0 ;  /* 0x00000000003f7886 */ /* 0x000fe20000020000 */
[----:B------:R-:W-:Y:S01]  /*0460*/  LOP3.LUT R9, R9, 0xfffffffc, RZ, 0xc0, !PT ;  /* 0xfffffffc09097812 */ /* 0x000fe200078ec0ff */
[----:B------:R-:W-:Y:S01]  /*0470*/  FMUL R12, R8, UR4 ;  /* 0x00000004080c7c20 */ /* 0x000fe20008400000 */
[----:B------:R-:W1:Y:S01]  /*0480*/  @!UP0 S2UR UR7, SR_CgaCtaId ;  /* 0x00000000000789c3 */ /* 0x000e620000008800 */
[----:B------:R-:W-:Y:S01]  /*0490*/  IMAD.IADD R11, R3, 0x1, -R6 ;  /* 0x00000001030b7824 */ /* 0x000fe200078e0a06 */
[----:B0-----:R-:W-:Y:S01]  /*04a0*/  I2FP.F32.U32 R6, UR8 ;  /* 0x0000000800067c45 */ /* 0x001fe20008201000 */
[----:B------:R-:W-:Y:S01]  /*04b0*/  IMAD.IADD R0, R0, 0x1, -R9 ;  /* 0x0000000100007824 */ /* 0x000fe200078e0a09 */
[----:B------:R-:W-:Y:S01]  /*04c0*/  ULDC UR4, c[0x0][0x150] ;  /* 0x0000540000047ab9 */ /* 0x000fe20000000800 */
[----:B------:R-:W0:Y:S01]  /*04d0*/  F2I.U32.TRUNC.NTZ R12, R12 ;  /* 0x0000000c000c7305 */ /* 0x000e22000020f000 */
[----:B------:R-:W-:Y:S01]  /*04e0*/  SHF.R.S32.HI R3, RZ, 0x1f, R2 ;  /* 0x0000001fff037819 */ /* 0x000fe20000011402 */
[----:B------:R-:W-:Y:S01]  /*04f0*/  FMUL R8, R6, UR4 ;  /* 0x0000000406087c20 */ /* 0x000fe20008400000 */
[----:B------:R-:W5:Y:S01]  /*0500*/  LDC R9, c[0x0][0x148] ;  /* 0x00005200ff097b82 */ /* 0x000f620000000800 */
[----:B------:R-:W-:Y:S01]  /*0510*/  IMAD R11, R11, 0x4, R0 ;  /* 0x000000040b0b7824 */ /* 0x000fe200078e0200 */
[----:B------:R-:W-:Y:S01]  /*0520*/  LEA.HI R3, R3, R2, RZ, 0x2 ;  /* 0x0000000203037211 */ /* 0x000fe200078f10ff */
[----:B------:R-:W-:Y:S01]  /*0530*/  UMOV UR4, 0x20 ;  /* 0x0000002000047882 */ /* 0x000fe20000000000 */
[----:B------:R-:W-:Y:S01]  /*0540*/  @!UP0 UMOV UR6, 0x400 ;  /* 0x0000040000068882 */ /* 0x000fe20000000000 */
[----:B------:R-:W4:Y:S01]  /*0550*/  F2I.U32.TRUNC.NTZ R8, R8 ;  /* 0x0000000800087305 */ /* 0x000f22000020f000 */
[----:B------:R-:W-:Y:S01]  /*0560*/  LOP3.LUT R3, R3, 0xfffffffc, RZ, 0xc0, !PT ;  /* 0xfffffffc03037812 */ /* 0x000fe200078ec0ff */
[----:B------:R-:W-:Y:S01]  /*0570*/  IMAD.SHL.U32 R6, R11, 0x4, RZ ;  /* 0x000000040b067824 */ /* 0x000fe200078e00ff */
[----:B------:R-:W-:-:S04]  /*0580*/  @!UP0 UIADD3 UR4, -UR4, 0x100000, URZ ;  /* 0x0010000004048890 */ /* 0x000fc8000fffe13f */
[----:B------:R-:W-:Y:S02]  /*0590*/  @!UP0 USHF.L.U32 UR5, UR4, 0xb, URZ ;  /* 0x0000000b04058899 */ /* 0x000fe4000800063f */
[----:B------:R-:W-:Y:S01]  /*05a0*/  @!UP0 USHF.L.U32 UR4, UR4, 0x1, URZ ;  /* 0x0000000104048899 */ /* 0x000fe2000800063f */
[----:B--2---:R-:W-:Y:S01]  /*05b0*/  ISETP.EQ.U32.AND P3, PT, R13, 0x1, PT ;  /* 0x000000010d00780c */ /* 0x004fe20003f62070 */
[----:B------:R-:W-:Y:S01]  /*05c0*/  IMAD.IADD R0, R2, 0x1, -R3 ;  /* 0x0000000102007824 */ /* 0x000fe200078e0a03 */
[----:B------:R-:W-:Y:S01]  /*05d0*/  LOP3.LUT R23, R11, 0xc, R6, 0x78, !PT ;  /* 0x0000000c0b177812 */ /* 0x000fe200078e7806 */
[----:B0-----:R-:W-:Y:S01]  /*05e0*/  IMAD.MOV R14, RZ, RZ, -R12 ;  /* 0x000000ffff0e7224 */ /* 0x001fe200078e0a0c */
[----:B-1----:R-:W-:Y:S02]  /*05f0*/  @!UP0 ULEA UR6, UR7, UR6, 0x18 ;  /* 0x0000000607068291 */ /* 0x002fe4000f8ec03f */
[C---:B------:R-:W-:Y:S01]  /*0600*/  ISETP.NE.AND P1, PT, R0.reuse, 0x3, PT ;  /* 0x000000030000780c */ /* 0x040fe20003f25270 */
[----:B------:R-:W-:Y:S01]  /*0610*/  VOTEU.ALL UP0, P0 ;  /* 0x00000000003f7886 */ /* 0x000fe20000000000 */
[----:B------:R-:W-:Y:S01]  /*0620*/  ISETP.LT.U32.AND P0, PT, R23, 0x2, !P2 ;  /* 0x000000021700780c */ /* 0x000fe20005701070 */
[----:B----4-:R-:W-:Y:S01]  /*0630*/  IMAD.MOV R3, RZ, RZ, -R8 ;  /* 0x000000ffff037224 */ /* 0x010fe200078e0a08 */
[----:B------:R-:W-:Y:S01]  /*0640*/  ISETP.EQ.OR P1, PT, R0, RZ, !P1 ;  /* 0x000000ff0000720c */ /* 0x000fe20004f22670 */
[C---:B------:R-:W-:Y:S01]  /*0650*/  VIADD R8, R5.reuse, 0xffffffff ;  /* 0xffffffff05087836 */ /* 0x040fe20000000000 */
[----:B------:R-:W-:Y:S01]  /*0660*/  ISETP.NE.AND P2, PT, R5, RZ, PT ;  /* 0x000000ff0500720c */ /* 0x000fe20003f45270 */
[----:B-----5:R-:W-:Y:S01]  /*0670*/  IMAD R2, R9, R14, R4 ;  /* 0x0000000e09027224 */ /* 0x020fe200078e0204 */
[----:B------:R-:W-:Y:S01]  /*0680*/  ISETP.EQ.AND P1, PT, R5, RZ, P1 ;  /* 0x000000ff0500720c */ /* 0x000fe20000f22270 */
[----:B---3--:R-:W-:Y:S01]  /*0690*/  IMAD R3, R10, R3, UR8 ;  /* 0x000000080a037e24 */ /* 0x008fe2000f8e0203 */
[----:B------:R-:W-:Y:S01]  /*06a0*/  ISETP.GE.U32.AND P5, PT, R8, 0x2, PT ;  /* 0x000000020800780c */ /* 0x000fe20003fa6070 */
[----:B------:R-:W0:Y:S02]  /*06b0*/  FENCE.VIEW.ASYNC.S ;  /* 0x00000000000073c6 */ /* 0x000e240000000000 */
[----:B0-----:R0:W1:Y:S01]  /*06c0*/  @!UP0 SYNCS.EXCH.64 URZ, [UR6+0x50], UR4 ;  /* 0x00005004063f85b2 */ /* 0x0010620008000100 */
[----:B------:R-:W-:-:S02]  /*06d0*/  ISETP.NE.AND P4, PT, R2, R23, PT ;  /* 0x000000170200720c */ /* 0x000fc40003f85270 */
[----:B------:R-:W-:Y:S02]  /*06e0*/  SEL R19, RZ, 0x1, !P1 ;  /* 0x00000001ff137807 */ /* 0x000fe40004800000 */
[----:B------:R-:W-:Y:S02]  /*06f0*/  ISETP.EQ.OR P4, PT, R3, RZ, !P4 ;  /* 0x000000ff0300720c */ /* 0x000fe40006782670 */
[----:B------:R-:W-:Y:S02]  /*0700*/  SEL R19, R19, 0x2, P5 ;  /* 0x0000000213137807 */ /* 0x000fe40002800000 */
[----:B------:R-:W-:-:S04]  /*0710*/  PLOP3.LUT P0, PT, P0, P4, PT, 0x80, 0x0 ;  /* 0x000000000000781c */ /* 0x000fc80000709070 */
[----:B------:R-:W-:Y:S01]  /*0720*/  P2R R157, PR, RZ, 0x1 ;  /* 0x00000001ff9d7803 */ /* 0x000fe20000000000 */
[----:B------:R0:W2:Y:S01]  /*0730*/  @!UP1 SYNCS.EXCH.64 URZ, [UR6+0x58], UR4 ;  /* 0x00005804063f95b2 */ /* 0x0000a20008000100 */
[----:B------:R-:W-:Y:S01]  /*0740*/  NOP ;  /* 0x0000000000007918 */ /* 0x000fe20000000000 */
[----:B------:R-:W-:Y:S06]  /*0750*/  @!P3 BRA `(.L_x_3) ;  /* 0x000000000008b947 */ /* 0x000fec0003800000 */
[----:B-12---:R-:W-:Y:S01]  /*0760*/  UCGABAR_ARV ;  /* 0x00000000000079c7 */ /* 0x006fe20008000000 */
[----:B------:R-:W-:Y:S05]  /*0770*/  BRA `(.L_x_4) ;  /* 0x0000000000047947 */ /* 0x000fea0003800000 */
.L_x_3:
[----:B-12---:R-:W-:Y:S01]  /*0780*/  NOP ;  /* 0x0000000000007918 */ /* 0x006fe20000000000 */
.L_x_4:
[----:B------:R-:W1:Y:S01]  /*0790*/  LDC R2, c[0x0][0x65c] ;  /* 0x00019700ff027b82 */ /* 0x000e620000000800 */
[----:B------:R-:W-:Y:S02]  /*07a0*/  IMAD.U32 R6, RZ, RZ, UR8 ;  /* 0x00000008ff067e24 */ /* 0x000fe4000f8e00ff */
[----:B------:R-:W-:Y:S01]  /*07b0*/  IMAD.MOV.U32 R7, RZ, RZ, RZ ;  /* 0x000000ffff077224 */ /* 0x000fe200078e00ff */
[----:B-1----:R-:W-:-:S04]  /*07c0*/  ISETP.NE.AND P1, PT, R2, 0x1, PT ;  /* 0x000000010200780c */ /* 0x002fc80003f25270 */
[----:B------:R-:W-:-:S09]  /*07d0*/  P2R R5, PR, RZ, 0x2 ;  /* 0x00000002ff057803 */ /* 0x000fd20000000000 */
[----:B------:R-:W1:Y:S01]  /*07e0*/  @P1 LDC R17, c[0x0][0x10] ;  /* 0x00000400ff111b82 */ /* 0x000e620000000800 */
[----:B------:R-:W-:Y:S02]  /*07f0*/  @P1 IMAD.MOV.U32 R5, RZ, RZ, RZ ;  /* 0x000000ffff051224 */ /* 0x000fe400078e00ff */
[----:B------:R-:W-:-:S05]  /*0800*/  @P1 IMAD.MOV.U32 R13, RZ, RZ, RZ ;  /* 0x000000ffff0d1224 */ /* 0x000fca00078e00ff */
[----:B------:R-:W2:Y:S01]  /*0810*/  @!P1 LDC R11, c[0x0][0xc] ;  /* 0x00000300ff0b9b82 */ /* 0x000ea20000000800 */
[----:B-1----:R-:W-:-:S04]  /*0820*/  @P1 IMAD.WIDE.U32 R16, R17, UR8, R4 ;  /* 0x0000000811101c25 */ /* 0x002fc8000f8e0004 */
[----:B------:R-:W-:Y:S02]  /*0830*/  @P1 IMAD.IADD R17, R17, 0x1, R13 ;  /* 0x0000000111111824 */ /* 0x000fe400078e020d */
[----:B--2---:R-:W-:-:S04]  /*0840*/  @!P1 IMAD.WIDE.U32 R6, R4, R11, R6 ;  /* 0x0000000b04069225 */ /* 0x004fc800078e0006 */
[----:B------:R-:W-:Y:S02]  /*0850*/  @!P1 IMAD.MOV.U32 R16, RZ, RZ, R6 ;  /* 0x000000ffff109224 */ /* 0x000fe400078e0006 */
[----:B------:R-:W-:Y:S01]  /*0860*/  @!P1 IMAD.MOV.U32 R17, RZ, RZ, R7 ;  /* 0x000000ffff119224 */ /* 0x000fe200078e0007 */
[----:B------:R-:W-:Y:S06]  /*0870*/  @!P3 BRA `(.L_x_5) ;  /* 0x00000000000cb947 */ /* 0x000fec0003800000 */
[----:B------:R-:W-:Y:S01]  /*0880*/  UCGABAR_WAIT ;  /* 0x0000000000007dc7 */ /* 0x000fe20008000000 */
[----:B------:R-:W-:Y:S01]  /*0890*/  CCTL.IVALL ;  /* 0x00000000ff00798f */ /* 0x000fe20002000000 */
[----:B------:R-:W-:Y:S05]  /*08a0*/  BRA `(.L_x_6) ;  /* 0x0000000000047947 */ /* 0x000fea0003800000 */
.L_x_5:
[----:B------:R-:W-:Y:S06]  /*08b0*/  BAR.SYNC.DEFER_BLOCKING 0x0 ;  /* 0x0000000000007b1d */ /* 0x000fec0000010000 */
.L_x_6:
[----:B------:R-:W-:Y:S05]  /*08c0*/  @!P2 BRA `(.L_x_7) ;  /* 0x000000840004a947 */ /* 0x000fea0003800000 */
[----:B------:R-:W-:-:S13]  /*08d0*/  ISETP.GT.U32.AND P0, PT, R8, 0x1, PT ;  /* 0x000000010800780c */ /* 0x000fda0003f04070 */
[----:B0-----:R-:W-:Y:S05]  /*08e0*/  @P0 EXIT ;  /* 0x000000000000094d */ /* 0x001fea0003800000 */
[----:B------:R-:W-:Y:S01]  /*08f0*/  ULDC.64 UR4, c[0x0][0x650] ;  /* 0x0001940000047ab9 */ /* 0x000fe20000000a00 */
[----:B------:R-:W-:Y:S01]  /*0900*/  PRMT R0, RZ, 0x7610, R0 ;  /* 0x00007610ff007816 */ /* 0x000fe20000000000 */
[----:B------:R-:W-:Y:S01]  /*0910*/  IMAD.MOV.U32 R153, RZ, RZ, -0x1 ;  /* 0xffffffffff997424 */ /* 0x000fe200078e00ff */
[----:B------:R-:W-:Y:S01]  /*0920*/  ISETP.GE.U32.AND P0, PT, R16, UR4, PT ;  /* 0x0000000410007c0c */ /* 0x000fe2000bf06070 */
[----:B------:R-:W-:Y:S02]  /*0930*/  IMAD.MOV.U32 R152, RZ, RZ, -0x1 ;  /* 0xffffffffff987424 */ /* 0x000fe400078e00ff */
[----:B------:R-:W-:Y:S01]  /*0940*/  IMAD.MOV.U32 R22, RZ, RZ, -0x1 ;  /* 0xffffffffff167424 */ /* 0x000fe200078e00ff */
[----:B------:R-:W-:-:S13]  /*0950*/  ISETP.GE.U32.AND.EX P0, PT, R17, UR5, PT, P0 ;  /* 0x0000000511007c0c */ /* 0x000fda000bf06100 */
[----:B------:R-:W-:Y:S05]  /*0960*/  @P0 BRA `(.L_x_8) ;  /* 0x00000004002c0947 */ /* 0x000fea0003800000 */
[----:B------:R-:W0:Y:S01]  /*0970*/  LDC.64 R20, c[0x0][0x628] ;  /* 0x00018a00ff147b82 */ /* 0x000e220000000a00 */
[----:B------:R-:W-:Y:S02]  /*0980*/  IMAD.MOV.U32 R6, RZ, RZ, R16 ;  /* 0x000000ffff067224 */ /* 0x000fe400078e0010 */
[----:B------:R-:W-:-:S05]  /*0990*/  IMAD.MOV.U32 R7, RZ, RZ, R17 ;  /* 0x000000ffff077224 */ /* 0x000fca00078e0011 */
[----:B------:R-:W1:Y:S08]  /*09a0*/  LDC R0, c[0x0][0x630] ;  /* 0x00018c00ff007b82 */ /* 0x000e700000000800 */
[----:B------:R-:W2:Y:S01]  /*09b0*/  LDC.64 R24, c[0x0][0x620] ;  /* 0x00018800ff187b82 */ /* 0x000ea20000000a00 */
[----:B0-----:R-:W-:-:S04]  /*09c0*/  ISETP.NE.U32.AND P0, PT, R20, RZ, PT ;  /* 0x000000ff1400720c */ /* 0x001fc80003f05070 */
[----:B------:R-:W-:-:S13]  /*09d0*/  ISETP.NE.AND.EX P0, PT, R21, RZ, PT, P0 ;  /* 0x000000ff1500720c */ /* 0x000fda0003f05300 */
[----:B-12---:R-:W-:Y:S05]  /*09e0*/  @!P0 BRA `(.L_x_9) ;  /* 0x0000000000288947 */ /* 0x006fea0003800000 */
[----:B------:R-:W0:Y:S02]  /*09f0*/  LDC R13, c[0x0][0x634] ;  /* 0x00018d00ff0d7b82 */ /* 0x000e240000000800 */
[----:B0-----:R-:W-:-:S05]  /*0a00*/  IADD3 R13, P0, R16, R13, RZ ;  /* 0x0000000d100d7210 */ /* 0x001fca0007f1e0ff */
[----:B------:R-:W-:-:S04]  /*0a10*/  IMAD.X R15, RZ, RZ, R17, P0 ;  /* 0x000000ffff0f7224 */ /* 0x000fc800000e0611 */
[----:B------:R-:W-:-:S04]  /*0a20*/  IMAD.WIDE.U32 R6, R15, R20, RZ ;  /* 0x000000140f067225 */ /* 0x000fc800078e00ff */
[----:B------:R-:W-:-:S04]  /*0a30*/  IMAD.WIDE.U32 R10, P0, R13, R21, R6 ;  /* 0x000000150d0a7225 */ /* 0x000fc80007800006 */
[----:B------:R-:W-:-:S04]  /*0a40*/  IMAD.WIDE.U32 R6, R13, R20, RZ ;  /* 0x000000140d067225 */ /* 0x000fc800078e00ff */
[----:B------:R-:W-:Y:S01]  /*0a50*/  IMAD.X R13, RZ, RZ, RZ, P0 ;  /* 0x000000ffff0d7224 */ /* 0x000fe200000e06ff */
[----:B------:R-:W-:Y:S01]  /*0a60*/  IADD3 RZ, P0, R7, R10, RZ ;  /* 0x0000000a07ff7210 */ /* 0x000fe20007f1e0ff */
[----:B------:R-:W-:-:S04]  /*0a70*/  IMAD.MOV.U32 R12, RZ, RZ, R11 ;  /* 0x000000ffff0c7224 */ /* 0x000fc800078e000b */
[----:B------:R-:W-:-:S08]  /*0a80*/  IMAD.WIDE.U32.X R6, R15, R21, R12, P0 ;  /* 0x000000150f067225 */ /* 0x000fd000000e040c */
.L_x_9:
[----:B------:R-:W0:Y:S01]  /*0a90*/  LDC.64 R20, c[0x0][0x640] ;  /* 0x00019000ff147b82 */ /* 0x000e220000000a00 */
[--C-:B------:R-:W-:Y:S01]  /*0aa0*/  SHF.R.U64 R27, R6, R0, R7.reuse ;  /* 0x00000000061b7219 */ /* 0x100fe20000001207 */
[----:B------:R-:W-:Y:S01]  /*0ab0*/  IMAD R28, R9, R14, R4 ;  /* 0x0000000e091c7224 */ /* 0x000fe200078e0204 */
[----:B------:R-:W-:Y:S02]  /*0ac0*/  SHF.R.U32.HI R0, RZ, R0, R7 ;  /* 0x00000000ff007219 */ /* 0x000fe40000011607 */
[----:B------:R-:W-:-:S03]  /*0ad0*/  IADD3 R5, P0, RZ, -R27, RZ ;  /* 0x8000001bff057210 */ /* 0x000fc60007f1e0ff */
[----:B------:R-:W1:Y:S02]  /*0ae0*/  LDC R8, c[0x0][0x618] ;  /* 0x00018600ff087b82 */ /* 0x000e640000000800 */
[----:B------:R-:W-:-:S04]  /*0af0*/  IMAD.X R7, RZ, RZ, ~R0, P0 ;  /* 0x000000ffff077224 */ /* 0x000fc800000e0e00 */
[-C--:B------:R-:W-:Y:S02]  /*0b00*/  IMAD R0, R7, R24.reuse, RZ ;  /* 0x0000001807007224 */ /* 0x080fe400078e02ff */
[----:B------:R-:W2:Y:S01]  /*0b10*/  LDC R11, c[0x0][0x608] ;  /* 0x00018200ff0b7b82 */ /* 0x000ea20000000800 */
[----:B------:R-:W-:-:S04]  /*0b20*/  IMAD.WIDE.U32 R6, R5, R24, R16 ;  /* 0x0000001805067225 */ /* 0x000fc800078e0010 */
[----:B------:R-:W-:Y:S02]  /*0b30*/  IMAD R5, R5, R25, R0 ;  /* 0x0000001905057224 */ /* 0x000fe400078e0200 */
[----:B------:R-:W-:Y:S01]  /*0b40*/  IMAD.MOV.U32 R25, RZ, RZ, 0x1 ;  /* 0x00000001ff197424 */ /* 0x000fe200078e00ff */
[----:B------:R-:W3:Y:S01]  /*0b50*/  LDC R12, c[0x0][0x658] ;  /* 0x00019600ff0c7b82 */ /* 0x000ee20000000800 */
[----:B0-----:R-:W-:Y:S01]  /*0b60*/  ISETP.NE.U32.AND P0, PT, R20, RZ, PT ;  /* 0x000000ff1400720c */ /* 0x001fe20003f05070 */
[----:B------:R-:W-:Y:S02]  /*0b70*/  IMAD.IADD R5, R7, 0x1, R5 ;  /* 0x0000000107057824 */ /* 0x000fe400078e0205 */
[----:B------:R-:W-:Y:S01]  /*0b80*/  IMAD.MOV.U32 R7, RZ, RZ, -0x1 ;  /* 0xffffffffff077424 */ /* 0x000fe200078e00ff */
[----:B------:R-:W-:-:S03]  /*0b90*/  ISETP.NE.AND.EX P0, PT, R21, RZ, PT, P0 ;  /* 0x000000ff1500720c */ /* 0x000fc60003f05300 */
[----:B------:R-:W0:Y:S01]  /*0ba0*/  LDC R15, c[0x0][0x600] ;  /* 0x00018000ff0f7b82 */ /* 0x000e220000000800 */
[-CC-:B-1----:R-:W-:Y:S02]  /*0bb0*/  SHF.R.U64 R13, R6, R8.reuse, R5.reuse ;  /* 0x00000008060d7219 */ /* 0x182fe40000001205 */
[----:B------:R-:W-:-:S05]  /*0bc0*/  SHF.R.U32.HI R0, RZ, R8, R5 ;  /* 0x00000008ff007219 */ /* 0x000fca0000011605 */
[----:B------:R-:W1:Y:S01]  /*0bd0*/  LDC R22, c[0x0][0x648] ;  /* 0x00019200ff167b82 */ /* 0x000e620000000800 */
[-CC-:B--2---:R-:W-:Y:S02]  /*0be0*/  SHF.R.U64 R29, R13, R11.reuse, R0.reuse ;  /* 0x0000000b0d1d7219 */ /* 0x184fe40000001200 */
[----:B------:R-:W-:-:S05]  /*0bf0*/  SHF.R.U32.HI R5, RZ, R11, R0 ;  /* 0x0000000bff057219 */ /* 0x000fca0000011600 */
[----:B------:R-:W2:Y:S01]  /*0c00*/  LDC R24, c[0x0][0x638] ;  /* 0x00018e00ff187b82 */ /* 0x000ea20000000800 */
[-CC-:B---3--:R-:W-:Y:S02]  /*0c10*/  SHF.R.U64 R14, R29, R12.reuse, R5.reuse ;  /* 0x0000000c1d0e7219 */ /* 0x188fe40000001205 */
[-C--:B------:R-:W-:Y:S02]  /*0c20*/  SHF.L.U32 R0, R7, R12.reuse, RZ ;  /* 0x0000000c07007219 */ /* 0x080fe400000006ff */
[----:B------:R-:W-:Y:S01]  /*0c30*/  SHF.R.U32.HI R5, RZ, R12, R5 ;  /* 0x0000000cff057219 */ /* 0x000fe20000011605 */
[----:B------:R-:W-:Y:S01]  /*0c40*/  IMAD.MOV.U32 R4, RZ, RZ, R14 ;  /* 0x000000ffff047224 */ /* 0x000fe200078e000e */
[----:B------:R-:W-:Y:S01]  /*0c50*/  LOP3.LUT R10, RZ, R0, RZ, 0x33, !PT ;  /* 0x00000000ff0a7212 */ /* 0x000fe200078e33ff */
[----:B------:R-:W3:Y:S01]  /*0c60*/  LDC R26, c[0x0][0x610] ;  /* 0x00018400ff1a7b82 */ /* 0x000ee20000000800 */
[----:B------:R-:W-:Y:S05]  /*0c70*/  @!P0 BRA `(.L_x_10) ;  /* 0x0000000000288947 */ /* 0x000fea0003800000 */
[----:B------:R-:W4:Y:S02]  /*0c80*/  LDC R9, c[0x0][0x64c] ;  /* 0x00019300ff097b82 */ /* 0x000f240000000800 */
[----:B----4-:R-:W-:-:S05]  /*0c90*/  IADD3 R9, P0, R14, R9, RZ ;  /* 0x000000090e097210 */ /* 0x010fca0007f1e0ff */
        /* <DEDUP_REMOVED lines=8> */
.L_x_10:
[----:B-1----:R-:W-:Y:S01]  /*0d20*/  SHF.R.U64 R4, R4, R22, R5 ;  /* 0x0000001604047219 */ /* 0x002fe20000001205 */
[----:B0-----:R-:W-:Y:S01]  /*0d30*/  VIADD R6, R15, 0xffffffff ;  /* 0xffffffff0f067836 */ /* 0x001fe20000000000 */
[----:B------:R-:W-:Y:S01]  /*0d40*/  SHF.L.U32 R0, R25, R12, RZ ;  /* 0x0000000c19007219 */ /* 0x000fe200000006ff */
[----:B------:R-:W-:Y:S01]  /*0d50*/  IMAD.MOV.U32 R22, RZ, RZ, R27 ;  /* 0x000000ffff167224 */ /* 0x000fe200078e001b */
[----:B------:R-:W-:Y:S01]  /*0d60*/  LOP3.LUT R5, R29, R10, RZ, 0xc0, !PT ;  /* 0x0000000a1d057212 */ /* 0x000fe200078ec0ff */
[----:B------:R-:W-:Y:S01]  /*0d70*/  IMAD.MOV R7, RZ, RZ, -R4 ;  /* 0x000000ffff077224 */ /* 0x000fe200078e0a04 */
[----:B------:R-:W-:Y:S02]  /*0d80*/  SEL R3, R3, R28, !P1 ;  /* 0x0000001c03037207 */ /* 0x000fe40004800000 */
[----:B------:R-:W-:Y:S01]  /*0d90*/  LOP3.LUT R6, R13, R6, RZ, 0xc0, !PT ;  /* 0x000000060d067212 */ /* 0x000fe200078ec0ff */
[----:B------:R-:W-:Y:S02]  /*0da0*/  IMAD R4, R0, R4, R5 ;  /* 0x0000000400047224 */ /* 0x000fe400078e0205 */
[----:B--2---:R-:W-:-:S02]  /*0db0*/  IMAD R0, R7, R24, R14 ;  /* 0x0000001807007224 */ /* 0x004fc400078e020e */
[----:B---3--:R-:W-:Y:S02]  /*0dc0*/  IMAD R3, R4, R26, R3 ;  /* 0x0000001a04037224 */ /* 0x008fe400078e0203 */
[----:B------:R-:W-:Y:S02]  /*0dd0*/  IMAD.MOV.U32 R5, RZ, RZ, 0x1 ;  /* 0x00000001ff057424 */ /* 0x000fe400078e00ff */
[----:B------:R-:W-:-:S03]  /*0de0*/  IMAD R4, R0, R15, R6 ;  /* 0x0000000f00047224 */ /* 0x000fc600078e0206 */
[----:B------:R-:W-:Y:S02]  /*0df0*/  PRMT R0, R5, 0x7610, R0 ;  /* 0x0000761005007816 */ /* 0x000fe40000000000 */
[----:B------:R-:W-:Y:S02]  /*0e00*/  SEL R152, R4, R3, !P1 ;  /* 0x0000000304987207 */ /* 0x000fe40004800000 */
[----:B------:R-:W-:-:S07]  /*0e10*/  SEL R153, R3, R4, !P1 ;  /* 0x0000000403997207 */ /* 0x000fce0004800000 */
.L_x_8:
[----:B------:R-:W-:-:S08]  /*0e20*/  NOP ;  /* 0x0000000000007918 */ /* 0x000fd00000000000 */
[----:B------:R-:W0:Y:S02]  /*0e30*/  USETMAXREG.TRY_ALLOC.CTAPOOL UP0, 0xe8 ;  /* 0x000000e8000079c8 */ /* 0x000e240008000600 */
[----:B0-----:R-:W-:-:S13]  /*0e40*/  PLOP3.LUT P0, PT, PT, PT, UP0, 0x80, 0x0 ;  /* 0x000000000000781c */ /* 0x001fda0003f0f008 */
[----:B------:R-:W-:Y:S05]  /*0e50*/  @!P0 BRA `(.L_x_8) ;  /* 0xfffffffc00f08947 */ /* 0x000fea000383ffff */
[----:B------:R-:W-:Y:S01]  /*0e60*/  ULDC.64 UR4, c[0x0][0x598] ;  /* 0x0001660000047ab9 */ /* 0x000fe20000000a00 */
[----:B------:R-:W-:Y:S01]  /*0e70*/  ULDC.64 UR36, c[0x0][0x208] ;  /* 0x0000820000247ab9 */ /* 0x000fe20000000a00 */
[----:B------:R-:W-:-:S04]  /*0e80*/  ISETP.NE.U32.AND P0, PT, RZ, UR4, PT ;  /* 0x00000004ff007c0c */ /* 0x000fc8000bf05070 */
[----:B------:R-:W-:-:S13]  /*0e90*/  ISETP.NE.AND.EX P0, PT, RZ, UR5, PT, P0 ;  /* 0x00000005ff007c0c */ /* 0x000fda000bf05300 */
[----:B------:R-:W-:Y:S05]  /*0ea0*/  @!P0 BRA `(.L_x_11) ;  /* 0x00000000001c8947 */ /* 0x000fea0003800000 */
[----:B------:R-:W0:Y:S02]  /*0eb0*/  LDC.64 R4, c[0x0][0x598] ;  /* 0x00016600ff047b82 */ /* 0x000e240000000a00 */
[----:B0-----:R-:W2:Y:S02]  /*0ec0*/  LDG.E.64 R4, desc[UR36][R4.64] ;  /* 0x0000002404047981 */ /* 0x001ea4000c1e1b00 */
[----:B--2---:R-:W-:-:S04]  /*0ed0*/  ISETP.NE.U32.AND P0, PT, R4, RZ, PT ;  /* 0x000000ff0400720c */ /* 0x004fc80003f05070 */
[----:B------:R-:W-:-:S13]  /*0ee0*/  ISETP.NE.AND.EX P0, PT, R5, RZ, PT, P0 ;  /* 0x000000ff0500720c */ /* 0x000fda0003f05300 */
[----:B------:R-:W-:Y:S05]  /*0ef0*/  @!P0 BRA `(.L_x_11) ;  /* 0x0000000000088947 */ /* 0x000fea0003800000 */
[----:B------:R0:W5:Y:S01]  /*0f00*/  LD.E R154, desc[UR36][R4.64] ;  /* 0x00000024049a7980 */ /* 0x000162000c101900 */
[----:B------:R-:W-:Y:S05]  /*0f10*/  BRA `(.L_x_12) ;  /* 0x0000000000247947 */ /* 0x000fea0003800000 */
.L_x_11:
[----:B------:R-:W-:Y:S02]  /*0f20*/  ULDC.64 UR4, c[0x0][0x588] ;  /* 0x0001620000047ab9 */ /* 0x000fe40000000a00 */
[----:B------:R-:W-:-:S04]  /*0f30*/  ISETP.NE.U32.AND P0, PT, RZ, UR4, PT ;  /* 0x00000004ff007c0c */ /* 0x000fc8000bf05070 */
[----:B------:R-:W-:-:S13]  /*0f40*/  ISETP.NE.AND.EX P0, PT, RZ, UR5, PT, P0 ;  /* 0x00000005ff007c0c */ /* 0x000fda000bf05300 */
[----:B------:R-:W-:Y:S05]  /*0f50*/  @!P0 BRA `(.L_x_13) ;  /* 0x00000000000c8947 */ /* 0x000fea0003800000 */
[----:B------:R-:W0:Y:S02]  /*0f60*/  LDC.64 R154, c[0x0][0x588] ;  /* 0x00016200ff9a7b82 */ /* 0x000e240000000a00 */
[----:B0-----:R1:W5:Y:S01]  /*0f70*/  LDG.E R154, desc[UR36][R154.64] ;  /* 0x000000249a9a7981 */ /* 0x001362000c1e1900 */
[----:B------:R-:W-:Y:S05]  /*0f80*/  BRA `(.L_x_12) ;  /* 0x0000000000087947 */ /* 0x000fea0003800000 */
.L_x_13:
[----:B------:R-:W-:Y:S02]  /*0f90*/  ULDC UR4, c[0x0][0x580] ;  /* 0x0001600000047ab9 */ /* 0x000fe40000000800 */
[----:B------:R-:W-:-:S07]  /*0fa0*/  IMAD.U32 R154, RZ, RZ, UR4 ;  /* 0x00000004ff9a7e24 */ /* 0x000fce000f8e00ff */
.L_x_12:
[----:B------:R-:W-:Y:S02]  /*0fb0*/  ULDC.64 UR4, c[0x0][0x5a0] ;  /* 0x0001680000047ab9 */ /* 0x000fe40000000a00 */
[----:B------:R-:W-:-:S04]  /*0fc0*/  ISETP.NE.U32.AND P0, PT, RZ, UR4, PT ;  /* 0x00000004ff007c0c */ /* 0x000fc8000bf05070 */
[----:B------:R-:W-:-:S13]  /*0fd0*/  ISETP.NE.AND.EX P0, PT, RZ, UR5, PT, P0 ;  /* 0x00000005ff007c0c */ /* 0x000fda000bf05300 */
[----:B------:R-:W-:Y:S05]  /*0fe0*/  @!P0 BRA `(.L_x_14) ;  /* 0x00000000001c8947 */ /* 0x000fea0003800000 */
[----:B0-----:R-:W0:Y:S02]  /*0ff0*/  LDC.64 R4, c[0x0][0x5a0] ;  /* 0x00016800ff047b82 */ /* 0x001e240000000a00 */
[----:B0-----:R-:W2:Y:S02]  /*1000*/  LDG.E.64 R4, desc[UR36][R4.64] ;  /* 0x0000002404047981 */ /* 0x001ea4000c1e1b00 */
[----:B--2---:R-:W-:-:S04]  /*1010*/  ISETP.NE.U32.AND P0, PT, R4, RZ, PT ;  /* 0x000000ff0400720c */ /* 0x004fc80003f05070 */
[----:B------:R-:W-:-:S13]  /*1020*/  ISETP.NE.AND.EX P0, PT, R5, RZ, PT, P0 ;  /* 0x000000ff0500720c */ /* 0x000fda0003f05300 */
[----:B------:R-:W-:Y:S05]  /*1030*/  @!P0 BRA `(.L_x_14) ;  /* 0x0000000000088947 */ /* 0x000fea0003800000 */
[----:B-1----:R0:W5:Y:S01]  /*1040*/  LD.E R155, desc[UR36][R4.64] ;  /* 0x00000024049b7980 */ /* 0x002162000c101900 */
[----:B------:R-:W-:Y:S05]  /*1050*/  BRA `(.L_x_15) ;  /* 0x0000000000247947 */ /* 0x000fea0003800000 */
.L_x_14:
[----:B------:R-:W-:Y:S02]  /*1060*/  ULDC.64 UR4, c[0x0][0x590] ;  /* 0x0001640000047ab9 */ /* 0x000fe40000000a00 */
[----:B------:R-:W-:-:S04]  /*1070*/  ISETP.NE.U32.AND P0, PT, RZ, UR4, PT ;  /* 0x00000004ff007c0c */ /* 0x000fc8000bf05070 */
[----:B------:R-:W-:-:S13]  /*1080*/  ISETP.NE.AND.EX P0, PT, RZ, UR5, PT, P0 ;  /* 0x00000005ff007c0c */ /* 0x000fda000bf05300 */
[----:B------:R-:W-:Y:S05]  /*1090*/  @!P0 BRA `(.L_x_16) ;  /* 0x00000000000c8947 */ /* 0x000fea0003800000 */
[----:B0-----:R-:W1:Y:S02]  /*10a0*/  LDC.64 R4, c[0x0][0x590] ;  /* 0x00016400ff047b82 */ /* 0x001e640000000a00 */
[----:B-1----:R1:W5:Y:S01]  /*10b0*/  LDG.E R155, desc[UR36][R4.64] ;  /* 0x00000024049b7981 */ /* 0x002362000c1e1900 */
[----:B------:R-:W-:Y:S05]  /*10c0*/  BRA `(.L_x_15) ;  /* 0x0000000000087947 */ /* 0x000fea0003800000 */
.L_x_16:
[----:B------:R-:W-:Y:S02]  /*10d0*/  ULDC UR4, c[0x0][0x584] ;  /* 0x0001610000047ab9 */ /* 0x000fe40000000800 */
[----:B-1----:R-:W-:-:S07]  /*10e0*/  IMAD.U32 R155, RZ, RZ, UR4 ;  /* 0x00000004ff9b7e24 */ /* 0x002fce000f8e00ff */
.L_x_15:
[----:B------:R-:W-:-:S13]  /*10f0*/  LOP3.LUT P0, RZ, R0, 0xff, RZ, 0xc0, !PT ;  /* 0x000000ff00ff7812 */ /* 0x000fda000780c0ff */
[----:B------:R-:W-:Y:S05]  /*1100*/  @!P0 EXIT ;  /* 0x000000000000894d */ /* 0x000fea0003800000 */
[----:B------:R-:W-:Y:S01]  /*1110*/  ULDC UR4, c[0x0][0x28c] ;  /* 0x0000a30000047ab9 */ /* 0x000fe20000000800 */
[----:B------:R-:W-:Y:S01]  /*1120*/  UMOV UR38, URZ ;  /* 0x0000003f00267c82 */ /* 0x000fe20008000000 */
[----:B------:R-:W-:Y:S01]  /*1130*/  UIADD3 UR4, UR4, 0x7f, URZ ;  /* 0x0000007f04047890 */ /* 0x000fe2000fffe03f */
[----:B------:R-:W-:-:S03]  /*1140*/  UMOV UR39, URZ ;  /* 0x0000003f00277c82 */ /* 0x000fc60008000000 */
[----:B------:R-:W-:-:S04]  /*1150*/  USHF.R.S32.HI UR5, URZ, 0x1f, UR4 ;  /* 0x0000001f3f057899 */ /* 0x000fc80008011404 */
[----:B------:R-:W-:-:S04]  /*1160*/  ULEA.HI UR5, UR5, UR4, URZ, 0x7 ;  /* 0x0000000405057291 */ /* 0x000fc8000f8f383f */
[----:B------:R-:W-:-:S12]  /*1170*/  USHF.R.S32.HI UR40, URZ, 0x7, UR5 ;  /* 0x000000073f287899 */ /* 0x000fd80008011405 */
.L_x_294:
[----:B------:R-:W-:Y:S01]  /*1180*/  LOP3.LUT R0, R18, 0x80, RZ, 0xc0, !PT ;  /* 0x0000008012007812 */ /* 0x000fe200078ec0ff */
[----:B------:R-:W2:Y:S01]  /*1190*/  S2UR UR7, SR_CgaCtaId ;  /* 0x00000000000779c3 */ /* 0x000ea20000008800 */
[----:B------:R-:W-:Y:S02]  /*11a0*/  UMOV UR6, 0x400 ;  /* 0x0000040000067882 */ /* 0x000fe40000000000 */
[----:B------:R-:W-:-:S06]  /*11b0*/  SHF.R.U32.HI R0, RZ, 0x7, R0 ;  /* 0x00000007ff007819 */ /* 0x000fcc0000011600 */
[----:B---3--:R-:W3:Y:S01]  /*11c0*/  SHFL.IDX PT, R0, R0, RZ, 0x1f ;  /* 0x00001fff00007589 */ /* 0x008ee200000e0000 */
[----:B--2---:R-:W-:Y:S01]  /*11d0*/  ULEA UR6, UR7, UR6, 0x18 ;  /* 0x0000000607067291 */ /* 0x004fe2000f8ec03f */
[----:B---3--:R-:W-:-:S13]  /*11e0*/  R2UR UR4, R0 ;  /* 0x00000000000472ca */ /* 0x008fda00000e0000 */
[----:B------:R-:W-:-:S04]  /*11f0*/  ULEA.HI UR5, UR4, UR4, URZ, 0x1 ;  /* 0x0000000404057291 */ /* 0x000fc8000f8f083f */
[----:B------:R-:W-:-:S04]  /*1200*/  ULOP3.LUT UR5, UR5, 0x7fffe, URZ, 0xc0, !UPT ;  /* 0x0007fffe05057892 */ /* 0x000fc8000f8ec03f */
[----:B------:R-:W-:-:S03]  /*1210*/  UIADD3 UR5, UR4, -UR5, URZ ;  /* 0x8000000504057290 */ /* 0x000fc6000fffe03f */
[----:B------:R-:W-:Y:S01]  /*1220*/  ULDC UR4, c[0x0][0x28c] ;  /* 0x0000a30000047ab9 */ /* 0x000fe20000000800 */
[----:B------:R-:W-:Y:S01]  /*1230*/  ULEA UR5, UR5, UR6, 0xd ;  /* 0x0000000605057291 */ /* 0x000fe2000f8e683f */
[----:B------:R-:W-:-:S03]  /*1240*/  ISETP.LT.AND P0, PT, RZ, UR4, PT ;  /* 0x00000004ff007c0c */ /* 0x000fc6000bf01270 */
[----:B------:R-:W-:-:S04]  /*1250*/  UIADD3 UR5, UR5, 0x100, URZ ;  /* 0x0000010005057890 */ /* 0x000fc8000fffe03f */
[----:B------:R-:W-:-:S04]  /*1260*/  USHF.R.U32.HI UR5, URZ, 0x4, UR5 ;  /* 0x000000043f057899 */ /* 0x000fc80008011605 */
[----:B------:R-:W-:-:S04]  /*1270*/  ULOP3.LUT UR5, UR5, 0x3fff, URZ, 0xc0, !UPT ;  /* 0x00003fff05057892 */ /* 0x000fc8000f8ec03f */
[----:B------:R-:W-:Y:S01]  /*1280*/  ULOP3.LUT UR41, UR5, 0x10000, URZ, 0xfc, !UPT ;  /* 0x0001000005297892 */ /* 0x000fe2000f8efc3f */
[----:B0---4-:R-:W-:Y:S11]  /*1290*/  @P0 BRA `(.L_x_17) ;  /* 0x0000000000400947 */ /* 0x011ff60003800000 */
[----:B------:R-:W-:Y:S01]  /*12a0*/  MOV R0, 0x0 ;  /* 0x0000000000007802 */ /* 0x000fe20000000f00 */
[----:B------:R-:W-:Y:S01]  /*12b0*/  ULDC.64 UR4, c[0x4][0x68] ;  /* 0x01001a0000047ab9 */ /* 0x000fe20000000a00 */
[----:B------:R-:W-:Y:S01]  /*12c0*/  ULDC.64 UR6, c[0x4][0x8] ;  /* 0x0100020000067ab9 */ /* 0x000fe20000000a00 */
[----:B01----:R-:W-:Y:S01]  /*12d0*/  IMAD.U32 R4, RZ, RZ, UR4 ;  /* 0x00000004ff047e24 */ /* 0x003fe2000f8e00ff */
[----:B------:R0:W1:Y:S01]  /*12e0*/  LDC.64 R14, c[0x4][R0] ;  /* 0x01000000000e7b82 */ /* 0x0000620000000a00 */
[----:B------:R-:W-:Y:S01]  /*12f0*/  IMAD.U32 R5, RZ, RZ, UR5 ;  /* 0x00000005ff057e24 */ /* 0x000fe2000f8e00ff */
[----:B------:R-:W-:Y:S01]  /*1300*/  ULDC.64 UR4, c[0x4][0x70] ;  /* 0x01001c0000047ab9 */ /* 0x000fe20000000a00 */
[----:B------:R-:W-:Y:S02]  /*1310*/  IMAD.U32 R10, RZ, RZ, UR6 ;  /* 0x00000006ff0a7e24 */ /* 0x000fe4000f8e00ff */
[----:B------:R-:W-:Y:S02]  /*1320*/  IMAD.U32 R6, RZ, RZ, UR4 ;  /* 0x00000004ff067e24 */ /* 0x000fe4000f8e00ff */
[----:B------:R-:W-:-:S02]  /*1330*/  IMAD.U32 R7, RZ, RZ, UR5 ;  /* 0x00000005ff077e24 */ /* 0x000fc4000f8e00ff */
[----:B------:R-:W-:Y:S02]  /*1340*/  IMAD.U32 R11, RZ, RZ, UR7 ;  /* 0x00000007ff0b7e24 */ /* 0x000fe4000f8e00ff */
[----:B------:R-:W-:Y:S02]  /*1350*/  IMAD.MOV.U32 R8, RZ, RZ, 0x1e1 ;  /* 0x000001e1ff087424 */ /* 0x000fe400078e00ff */
[----:B------:R-:W-:Y:S02]  /*1360*/  IMAD.MOV.U32 R12, RZ, RZ, 0x1 ;  /* 0x00000001ff0c7424 */ /* 0x000fe400078e00ff */
[----:B0-----:R-:W-:-:S07]  /*1370*/  IMAD.MOV.U32 R13, RZ, RZ, RZ ;  /* 0x000000ffff0d7224 */ /* 0x001fce00078e00ff */
[----:B------:R-:W-:-:S07]  /*1380*/  LEPC R20, `(.L_x_17) ;  /* 0x000000001014794e */ /* 0x000fce0000000000 */
[----:B-1---5:R-:W-:Y:S05]  /*1390*/  CALL.ABS.NOINC R14 ;  /* 0x000000000e007343 */ /* 0x022fea0003c00000 */
.L_x_17:
[----:B------:R-:W-:-:S04]  /*13a0*/  LOP3.LUT R0, R19, 0x1, RZ, 0xfc, !PT ;  /* 0x0000000113007812 */ /* 0x000fc800078efcff */
[----:B------:R-:W-:-:S13]  /*13b0*/  ISETP.NE.AND P0, PT, R0, 0x3, PT ;  /* 0x000000030000780c */ /* 0x000fda0003f05270 */
[----:B------:R-:W-:Y:S05]  /*13c0*/  @!P0 BRA `(.L_x_18) ;  /* 0x0000000000048947 */ /* 0x000fea0003800000 */
[----:B------:R-:W-:Y:S01]  /*13d0*/  BPT.TRAP 0x1 ;  /* 0x000000040000795c */ /* 0x000fe20000300000 */
.L_x_18:
[----:B------:R-:W2:Y:S01]  /*13e0*/  S2UR UR5, SR_CgaCtaId ;  /* 0x00000000000579c3 */ /* 0x000ea20000008800 */
[----:B------:R-:W-:Y:S01]  /*13f0*/  UMOV UR4, 0x400 ;  /* 0x0000040000047882 */ /* 0x000fe20000000000 */
[----:B------:R-:W-:Y:S02]  /*1400*/  IMAD.U32 R0, RZ, RZ, UR38 ;  /* 0x00000026ff007e24 */ /* 0x000fe4000f8e00ff */
[----:B------:R-:W-:-:S03]  /*1410*/  IMAD.U32 R3, RZ, RZ, UR39 ;  /* 0x00000027ff037e24 */ /* 0x000fc6000f8e00ff */
[----:B------:R-:W-:Y:S01]  /*1420*/  SHF.L.U32 R0, R0, 0x1f, RZ ;  /* 0x0000001f00007819 */ /* 0x000fe200000006ff */
[----:B--2---:R-:W-:-:S06]  /*1430*/  ULEA UR4, UR5, UR4, 0x18 ;  /* 0x0000000405047291 */ /* 0x004fcc000f8ec03f */
[----:B------:R-:W-:-:S04]  /*1440*/  IMAD.U32 R6, RZ, RZ, UR4 ;  /* 0x00000004ff067e24 */ /* 0x000fc8000f8e00ff */
[----:B------:R-:W-:-:S04]  /*1450*/  IMAD R3, R3, 0x8, R6 ;  /* 0x0000000803037824 */ /* 0x000fc800078e0206 */
[----:B------:R2:W3:Y:S01]  /*1460*/  SYNCS.PHASECHK.TRANS64.TRYWAIT P1, [R3+URZ], R0 ;  /* 0x00000000030075a7 */ /* 0x0004e2000802017f */
[----:B------:R-:W-:Y:S05]  /*1470*/  @!P0 BRA `(.L_x_19) ;  /* 0x0000000000048947 */ /* 0x000fea0003800000 */
[----:B------:R-:W-:Y:S01]  /*1480*/  BPT.TRAP 0x1 ;  /* 0x000000040000795c */ /* 0x000fe20000300000 */
.L_x_19:
[----:B---3--:R-:W-:Y:S05]  /*1490*/  @P1 BRA `(.L_x_20) ;  /* 0x0000000000081947 */ /* 0x008fea0003800000 */
[----:B------:R-:W3:Y:S02]  /*14a0*/  SYNCS.PHASECHK.TRANS64.TRYWAIT P1, [R3+URZ], R0 ;  /* 0x00000000030075a7 */ /* 0x000ee4000802017f */
[----:B---3--:R-:W-:Y:S05]  /*14b0*/  @!P1 BRA `(.L_x_21) ;  /* 0x0000008c00789947 */ /* 0x008fea0003800000 */
.L_x_20:
[----:B------:R-:W-:-:S04]  /*14c0*/  UISETP.LT.AND UP0, UPT, UR40, 0x1, UPT ;  /* 0x000000012800788c */ /* 0x000fc8000bf01270 */
[----:B------:R-:W-:-:S06]  /*14d0*/  USEL UR4, UR40, 0x1, UP0 ;  /* 0x0000000128047887 */ /* 0x000fcc0008000000 */
[----:B--23--:R-:W-:Y:S01]  /*14e0*/  IMAD.U32 R0, RZ, RZ, UR4 ;  /* 0x00000004ff007e24 */ /* 0x00cfe2000f8e00ff */
[----:B------:R-:W-:Y:S05]  /*14f0*/  WARPSYNC.ALL ;  /* 0x0000000000007948 */ /* 0x000fea0003800000 */
[----:B------:R-:W-:-:S04]  /*1500*/  IADD3 R0, -R0, UR40, RZ ;  /* 0x0000002800007c10 */ /* 0x000fc8000fffe1ff */
[----:B------:R-:W-:Y:S02]  /*1510*/  ISETP.GE.AND P1, PT, R0, 0x1, PT ;  /* 0x000000010000780c */ /* 0x000fe40003f26270 */
[----:B------:R-:W-:Y:S01]  /*1520*/  R2UR UR4, R6 ;  /* 0x00000000060472ca */ /* 0x000fe200000e0000 */
[----:B------:R-:W-:Y:S01]  /*1530*/  ULEA UR5, UR39, UR41, 0xb ;  /* 0x0000002927057291 */ /* 0x000fe2000f8e583f */
[----:B------:R-:W-:Y:S01]  /*1540*/  WARPGROUP.ARRIVE ;  /* 0x00000000000079c5 */ /* 0x000fe20000000000 */
[----:B------:R-:W-:Y:S01]  /*1550*/  UMOV UR9, 0x40000040 ;  /* 0x4000004000097882 */ /* 0x000fe20000000000 */
[----:B------:R-:W-:-:S04]  /*1560*/  UMOV UR11, 0x40000040 ;  /* 0x40000040000b7882 */ /* 0x000fc80000000000 */
[----:B------:R-:W-:-:S05]  /*1570*/  UMOV UR8, UR5 ;  /* 0x0000000500087c82 */ /* 0x000fca0008000000 */
[----:B------:R-:W-:-:S04]  /*1580*/  UIADD3 UR4, UR4, 0x20100, URZ ;  /* 0x0002010004047890 */ /* 0x000fc8000fffe03f */
[----:B------:R-:W-:-:S04]  /*1590*/  USHF.R.U32.HI UR4, URZ, 0x4, UR4 ;  /* 0x000000043f047899 */ /* 0x000fc80008011604 */
[----:B------:R-:W-:-:S04]  /*15a0*/  ULOP3.LUT UR4, UR4, 0x3fff, URZ, 0xc0, !UPT ;  /* 0x00003fff04047892 */ /* 0x000fc8000f8ec03f */
[----:B------:R-:W-:-:S04]  /*15b0*/  ULOP3.LUT UR4, UR4, 0x10000, URZ, 0xfc, !UPT ;  /* 0x0001000004047892 */ /* 0x000fc8000f8efc3f */
[----:B------:R-:W-:-:S07]  /*15c0*/  ULEA UR6, UR39, UR4, 0xa ;  /* 0x0000000427067291 */ /* 0x000fce000f8e503f */
[----:B------:R-:W-:Y:S02]  /*15d0*/  UMOV UR10, UR6 ;  /* 0x00000006000a7c82 */ /* 0x000fe40008000000 */
[----:B------:R-:W-:Y:S01]  /*15e0*/  IGMMA.64x128x32.S8.S8 R88, gdesc[UR8], RZ, !UPT, gsb0 ;  /* 0x03600000085879f1 */ /* 0x000fe2000c0410ff */
[----:B------:R-:W-:Y:S01]  /*15f0*/  UIADD3 UR8, UR5, 0x400, URZ ;  /* 0x0000040005087890 */ /* 0x000fe2000fffe03f */
[----:B------:R-:W-:Y:S01]  /*1600*/  UMOV UR9, 0x40000040 ;  /* 0x4000004000097882 */ /* 0x000fe20000000000 */
[----:B------:R-:W-:Y:S02]  /*1610*/  WARPGROUP.DEPBAR.LE gsb0, 0x0 ;  /* 0x00008000000079c5 */ /* 0x000fe40000010000 */
[----:B------:R-:W-:-:S06]  /*1620*/  WARPGROUP.ARRIVE ;  /* 0x00000000000079c5 */ /* 0x000fcc0000000000 */
[----:B------:R-:W-:Y:S01]  /*1630*/  IGMMA.64x128x32.S8.S8 R24, gdesc[UR8], RZ, !UPT, gsb0 ;  /* 0x03600000081879f1 */ /* 0x000fe2000c0410ff */
[----:B------:R-:W-:Y:S02]  /*1640*/  UIADD3 UR8, UR5, 0x2, URZ ;  /* 0x0000000205087890 */ /* 0x000fe4000fffe03f */
[----:B------:R-:W-:Y:S01]  /*1650*/  UIADD3 UR10, UR6, 0x2, URZ ;  /* 0x00000002060a7890 */ /* 0x000fe2000fffe03f */
[----:B------:R-:W-:Y:S01]  /*1660*/  UMOV UR9, 0x40000040 ;  /* 0x4000004000097882 */ /* 0x000fe20000000000 */
[----:B------:R-:W-:Y:S01]  /*1670*/  UMOV UR11, 0x40000040 ;  /* 0x40000040000b7882 */ /* 0x000fe20000000000 */
[----:B------:R-:W-:Y:S02]  /*1680*/  WARPGROUP.DEPBAR.LE gsb0, 0x0 ;  /* 0x00008000000079c5 */ /* 0x000fe40000010000 */
[----:B------:R-:W-:-:S06]  /*1690*/  WARPGROUP.ARRIVE ;  /* 0x00000000000079c5 */ /* 0x000fcc0000000000 */
[----:B------:R-:W-:Y:S01]  /*16a0*/  IGMMA.64x128x32.S8.S8 R88, gdesc[UR8], R88, gsb0 ;  /* 0x03600000085879f1 */ /* 0x000fe20008041058 */
[----:B------:R-:W-:Y:S01]  /*16b0*/  UIADD3 UR8, UR5, 0x402, URZ ;  /* 0x0000040205087890 */ /* 0x000fe2000fffe03f */
[----:B------:R-:W-:Y:S01]  /*16c0*/  UMOV UR9, 0x40000040 ;  /* 0x4000004000097882 */ /* 0x000fe20000000000 */
[----:B------:R-:W-:Y:S02]  /*16d0*/  WARPGROUP.DEPBAR.LE gsb0, 0x0 ;  /* 0x00008000000079c5 */ /* 0x000fe40000010000 */
[----:B------:R-:W-:-:S06]  /*16e0*/  WARPGROUP.ARRIVE ;  /* 0x00000000000079c5 */ /* 0x000fcc0000000000 */
[----:B------:R-:W-:Y:S01]  /*16f0*/  IGMMA.64x128x32.S8.S8 R24, gdesc[UR8], R24, gsb0 ;  /* 0x03600000081879f1 */ /* 0x000fe20008041018 */
        /* <DEDUP_REMOVED lines=23> */
[----:B------:R-:W-:Y:S03]  /*1870*/  IGMMA.64x128x32.S8.S8 R24, gdesc[UR8], R24, gsb0 ;  /* 0x03600000081879f1 */ /* 0x000fe60008041018 */
[----:B------:R-:W-:Y:S02]  /*1880*/  WARPGROUP.DEPBAR.LE gsb0, 0x0 ;  /* 0x00008000000079c5 */ /* 0x000fe40000010000 */
[----:B------:R-:W-:Y:S05]  /*1890*/  @!P1 BRA `(.L_x_22) ;  /* 0x0000000400749947 */ /* 0x000fea0003800000 */
[----:B------:R-:W-:Y:S02]  /*18a0*/  UIADD3 UR5, UR39, 0x1, URZ ;  /* 0x0000000127057890 */ /* 0x000fe4000fffe03f */
[----:B------:R-:W-:Y:S02]  /*18b0*/  IMAD.U32 R3, RZ, RZ, UR39 ;  /* 0x00000027ff037e24 */ /* 0x000fe4000f8e00ff */
[----:B------:R-:W-:-:S04]  /*18c0*/  UISETP.NE.AND UP0, UPT, UR5, 0x4, UPT ;  /* 0x000000040500788c */ /* 0x000fc8000bf05270 */
[----:B------:R-:W-:Y:S02]  /*18d0*/  USEL UR6, URZ, 0x1, UP0 ;  /* 0x000000013f067887 */ /* 0x000fe40008000000 */
[----:B------:R-:W-:Y:S02]  /*18e0*/  USEL UR5, UR5, URZ, UP0 ;  /* 0x0000003f05057287 */ /* 0x000fe40008000000 */
[----:B------:R-:W-:-:S06]  /*18f0*/  ULOP3.LUT UR6, UR38, UR6, URZ, 0x3c, !UPT ;  /* 0x0000000626067292 */ /* 0x000fcc000f8e3c3f */
[----:B------:R-:W-:-:S07]  /*1900*/  IMAD.U32 R7, RZ, RZ, UR6 ;  /* 0x00000006ff077e24 */ /* 0x000fce000f8e00ff */
.L_x_29:
[----:B------:R-:W-:Y:S05]  /*1910*/  @!P0 BRA `(.L_x_23) ;  /* 0x0000000000048947 */ /* 0x000fea0003800000 */
[----:B------:R-:W-:Y:S01]  /*1920*/  BPT.TRAP 0x1 ;  /* 0x000000040000795c */ /* 0x000fe20000300000 */
.L_x_23:
[----:B------:R-:W2:Y:S01]  /*1930*/  S2UR UR7, SR_CgaCtaId ;  /* 0x00000000000779c3 */ /* 0x000ea20000008800 */
[----:B------:R-:W-:Y:S01]  /*1940*/  UMOV UR6, 0x400 ;  /* 0x0000040000067882 */ /* 0x000fe20000000000 */
[----:B01----:R-:W-:Y:S01]  /*1950*/  IMAD.U32 R5, RZ, RZ, UR5 ;  /* 0x00000005ff057e24 */ /* 0x003fe2000f8e00ff */
[----:B------:R-:W-:Y:S01]  /*1960*/  SHF.L.U32 R4, R7, 0x1f, RZ ;  /* 0x0000001f07047819 */ /* 0x000fe200000006ff */
[----:B--2---:R-:W-:-:S06]  /*1970*/  ULEA UR6, UR7, UR6, 0x18 ;  /* 0x0000000607067291 */ /* 0x004fcc000f8ec03f */
[----:B------:R-:W-:-:S04]  /*1980*/  IMAD.U32 R6, RZ, RZ, UR6 ;  /* 0x00000006ff067e24 */ /* 0x000fc8000f8e00ff */
[----:B------:R-:W-:-:S04]  /*1990*/  IMAD R5, R5, 0x8, R6 ;  /* 0x0000000805057824 */ /* 0x000fc800078e0206 */
[----:B------:R0:W1:Y:S01]  /*19a0*/  SYNCS.PHASECHK.TRANS64.TRYWAIT P1, [R5+URZ], R4 ;  /* 0x00000004050075a7 */ /* 0x000062000802017f */
[----:B------:R-:W-:Y:S05]  /*19b0*/  @!P0 BRA `(.L_x_24) ;  /* 0x0000000000048947 */ /* 0x000fea0003800000 */
[----:B------:R-:W-:Y:S01]  /*19c0*/  BPT.TRAP 0x1 ;  /* 0x000000040000795c */ /* 0x000fe20000300000 */
.L_x_24:
[----:B-1----:R-:W-:Y:S05]  /*19d0*/  @P1 BRA `(.L_x_25) ;  /* 0x0000000000081947 */ /* 0x002fea0003800000 */
[----:B------:R-:W1:Y:S02]  /*19e0*/  SYNCS.PHASECHK.TRANS64.TRYWAIT P1, [R5+URZ], R4 ;  /* 0x00000004050075a7 */ /* 0x000e64000802017f */
[----:B-1----:R-:W-:Y:S05]  /*19f0*/  @!P1 BRA `(.L_x_26) ;  /* 0x00000088003c9947 */ /* 0x002fea0003800000 */
.L_x_25:
[----:B------:R-:W-:Y:S01]  /*1a00*/  ULEA UR6, UR5, UR41, 0xb ;  /* 0x0000002905067291 */ /* 0x000fe2000f8e583f */
[----:B------:R-:W-:Y:S01]  /*1a10*/  WARPGROUP.ARRIVE ;  /* 0x00000000000079c5 */ /* 0x000fe20000000000 */
[----:B------:R-:W-:Y:S01]  /*1a20*/  ULEA UR7, UR5, UR4, 0xa ;  /* 0x0000000405077291 */ /* 0x000fe2000f8e503f */
[----:B------:R-:W-:Y:S01]  /*1a30*/  UMOV UR9, 0x40000040 ;  /* 0x4000004000097882 */ /* 0x000fe20000000000 */
[----:B------:R-:W-:-:S03]  /*1a40*/  UMOV UR11, 0x40000040 ;  /* 0x40000040000b7882 */ /* 0x000fc60000000000 */
[----:B------:R-:W-:Y:S02]  /*1a50*/  UMOV UR8, UR6 ;  /* 0x0000000600087c82 */ /* 0x000fe40008000000 */
[----:B------:R-:W-:Y:S02]  /*1a60*/  UMOV UR10, UR7 ;  /* 0x00000007000a7c82 */ /* 0x000fe40008000000 */
        /* <DEDUP_REMOVED lines=44> */
[----:B------:R-:W-:Y:S01]  /*1d30*/  BPT.TRAP 0x1 ;  /* 0x000000040000795c */ /* 0x000fe20000300000 */
.L_x_27:
[----:B------:R-:W-:-:S13]  /*1d40*/  ISETP.NE.AND P1, PT, R157, RZ, PT ;  /* 0x000000ff9d00720c */ /* 0x000fda0003f25270 */
[----:B01----:R-:W-:-:S04]  /*1d50*/  @P1 IMAD R4, R3, 0x8, R6 ;  /* 0x0000000803041824 */ /* 0x003fc800078e0206 */
[----:B------:R-:W-:-:S05]  /*1d60*/  @P1 VIADD R4, R4, 0x20 ;  /* 0x0000002004041836 */ /* 0x000fca0000000000 */
[----:B------:R-:W-:-:S04]  /*1d70*/  @P1 PRMT R4, R23, 0x654, R4 ;  /* 0x0000065417041816 */ /* 0x000fc80000000004 */
[----:B------:R0:W-:Y:S01]  /*1d80*/  @P1 SYNCS.ARRIVE.TRANS64.RED.A1T0 RZ, [R4+URZ], RZ ;  /* 0x000000ff04ff19a7 */ /* 0x0001e2000810043f */
[----:B------:R-:W-:-:S13]  /*1d90*/  ISETP.GT.U32.AND P1, PT, R19, 0x1, PT ;  /* 0x000000011300780c */ /* 0x000fda0003f24070 */
[----:B0-----:R-:W-:Y:S05]  /*1da0*/  @P1 BRA `(.L_x_28) ;  /* 0x0000000000041947 */ /* 0x001fea0003800000 */
[----:B------:R-:W-:Y:S01]  /*1db0*/  BPT.TRAP 0x1 ;  /* 0x000000040000795c */ /* 0x000fe20000300000 */
.L_x_28:
[----:B------:R-:W-:Y:S01]  /*1dc0*/  UIADD3 UR5, UR5, 0x1, URZ ;  /* 0x0000000105057890 */ /* 0x000fe2000fffe03f */
[C---:B------:R-:W-:Y:S01]  /*1dd0*/  ISETP.GT.AND P2, PT, R0.reuse, 0x1, PT ;  /* 0x000000010000780c */ /* 0x040fe20003f44270 */
[----:B------:R-:W-:Y:S02]  /*1de0*/  VIADD R3, R3, 0x1 ;  /* 0x0000000103037836 */ /* 0x000fe40000000000 */
[----:B------:R-:W-:Y:S01]  /*1df0*/  UISETP.NE.AND UP0, UPT, UR5, 0x4, UPT ;  /* 0x000000040500788c */ /* 0x000fe2000bf05270 */
[----:B------:R-:W-:Y:S02]  /*1e00*/  VIADD R0, R0, 0xffffffff ;  /* 0xffffffff00007836 */ /* 0x000fe40000000000 */
[C---:B------:R-:W-:Y:S01]  /*1e10*/  ISETP.NE.AND P1, PT, R3.reuse, 0x4, PT ;  /* 0x000000040300780c */ /* 0x040fe20003f25270 */
[----:B------:R-:W-:Y:S02]  /*1e20*/  USEL UR6, URZ, 0x1, UP0 ;  /* 0x000000013f067887 */ /* 0x000fe40008000000 */
[----:B------:R-:W-:Y:S01]  /*1e30*/  USEL UR5, UR5, URZ, UP0 ;  /* 0x0000003f05057287 */ /* 0x000fe20008000000 */
[----:B------:R-:W-:-:S03]  /*1e40*/  SEL R3, R3, RZ, P1 ;  /* 0x000000ff03037207 */ /* 0x000fc60000800000 */
[----:B------:R-:W-:Y:S01]  /*1e50*/  LOP3.LUT R7, R7, UR6, RZ, 0x3c, !PT ;  /* 0x0000000607077c12 */ /* 0x000fe2000f8e3cff */
[----:B------:R-:W-:Y:S07]  /*1e60*/  @P2 BRA `(.L_x_29) ;  /* 0xfffffff800a82947 */ /* 0x000fee000383ffff */
.L_x_22:
[----:B------:R-:W2:Y:S02]  /*1e70*/  LDC R0, c[0x0][0x28c] ;  /* 0x0000a300ff007b82 */ /* 0x000ea40000000800 */
[----:B--2---:R-:W-:-:S13]  /*1e80*/  ISETP.GE.AND P1, PT, R0, 0x1, PT ;  /* 0x000000010000780c */ /* 0x004fda0003f26270 */
[----:B------:R-:W-:Y:S05]  /*1e90*/  @!P1 BRA `(.L_x_30) ;  /* 0x0000000000409947 */ /* 0x000fea0003800000 */
[----:B------:R-:W-:Y:S05]  /*1ea0*/  @!P0 BRA `(.L_x_31) ;  /* 0x0000000000048947 */ /* 0x000fea0003800000 */
[----:B------:R-:W-:Y:S01]  /*1eb0*/  BPT.TRAP 0x1 ;  /* 0x000000040000795c */ /* 0x000fe20000300000 */
.L_x_31:
[----:B------:R-:W-:Y:S01]  /*1ec0*/  ISETP.NE.AND P0, PT, R157, RZ, PT ;  /* 0x000000ff9d00720c */ /* 0x000fe20003f05270 */
[----:B------:R-:W-:-:S12]  /*1ed0*/  UISETP.LT.AND UP1, UPT, UR40, 0x1, UPT ;  /* 0x000000012800788c */ /* 0x000fd8000bf21270 */
[----:B------:R-:W-:-:S05]  /*1ee0*/  VOTEU.ANY UP0, P0 ;  /* 0x00000000003f7886 */ /* 0x000fca0000000100 */
[----:B------:R-:W-:-:S04]  /*1ef0*/  @UP0 USEL UR4, UR40, 0x1, UP1 ;  /* 0x0000000128040887 */ /* 0x000fc80008800000 */
[----:B------:R-:W-:-:S06]  /*1f00*/  @UP0 UIADD3 UR4, UR39, UR40, -UR4 ;  /* 0x0000002827040290 */ /* 0x000fcc000fffe804 */
[----:B------:R-:W-:-:S04]  /*1f10*/  IMAD.U32 R0, RZ, RZ, UR4 ;  /* 0x00000004ff007e24 */ /* 0x000fc8000f8e00ff */
[----:B------:R-:W-:-:S05]  /*1f20*/  @P0 IMAD.SHL.U32 R0, R0, 0x8, RZ ;  /* 0x0000000800000824 */ /* 0x000fca00078e00ff */
[----:B------:R-:W-:-:S04]  /*1f30*/  @P0 LOP3.LUT R0, R0, 0x18, RZ, 0xc0, !PT ;  /* 0x0000001800000812 */ /* 0x000fc800078ec0ff */
[----:B------:R-:W-:-:S04]  /*1f40*/  @P0 IADD3 R0, R6, 0x20, R0 ;  /* 0x0000002006000810 */ /* 0x000fc80007ffe000 */
[----:B------:R-:W-:-:S04]  /*1f50*/  @P0 PRMT R0, R23, 0x654, R0 ;  /* 0x0000065417000816 */ /* 0x000fc80000000000 */
[----:B------:R2:W-:Y:S01]  /*1f60*/  @P0 SYNCS.ARRIVE.TRANS64.RED.A1T0 RZ, [R0+URZ], RZ ;  /* 0x000000ff00ff09a7 */ /* 0x0005e2000810043f */
[----:B------:R-:W-:-:S13]  /*1f70*/  ISETP.GT.U32.AND P0, PT, R19, 0x1, PT ;  /* 0x000000011300780c */ /* 0x000fda0003f04070 */
[----:B--2---:R-:W-:Y:S05]  /*1f80*/  @P0 BRA `(.L_x_30) ;  /* 0x0000000000040947 */ /* 0x004fea0003800000 */
[----:B------:R-:W-:Y:S01]  /*1f90*/  BPT.TRAP 0x1 ;  /* 0x000000040000795c */ /* 0x000fe20000300000 */
.L_x_30:
[----:B------:R-:W2:Y:S01]  /*1fa0*/  LDC R6, c[0x0][0x288] ;  /* 0x0000a200ff067b82 */ /* 0x000ea20000000800 */
[--C-:B------:R-:W-:Y:S01]  /*1fb0*/  SHF.R.U32.HI R0, RZ, 0x2, R18.reuse ;  /* 0x00000002ff007819 */ /* 0x100fe20000011612 */
[----:B------:R-:W-:Y:S01]  /*1fc0*/  UIADD3 UR39, UR40, UR39, URZ ;  /* 0x0000002728277290 */ /* 0x000fe2000fffe03f */
[----:B01----:R-:W-:Y:S01]  /*1fd0*/  SHF.R.U32.HI R5, RZ, 0x7, R18 ;  /* 0x00000007ff057819 */ /* 0x003fe20000011612 */
[----:B------:R-:W-:Y:S01]  /*1fe0*/  IMAD.SHL.U32 R9, R152, 0x80, RZ ;  /* 0x0000008098097824 */ /* 0x000fe200078e00ff */
[----:B------:R-:W-:Y:S01]  /*1ff0*/  LOP3.LUT R3, R0, 0x7, RZ, 0xc0, !PT ;  /* 0x0000000700037812 */ /* 0x000fe200078ec0ff */
[----:B------:R-:W-:Y:S01]  /*2000*/  USHF.R.U32.HI UR4, URZ, 0x2, UR39 ;  /* 0x000000023f047899 */ /* 0x000fe20008011627 */
[C---:B------:R-:W-:Y:S01]  /*2010*/  LOP3.LUT R4, R18.reuse, 0x60, RZ, 0xc0, !PT ;  /* 0x0000006012047812 */ /* 0x040fe200078ec0ff */
[----:B------:R-:W-:Y:S01]  /*2020*/  IMAD.SHL.U32 R20, R18, 0x2, RZ ;  /* 0x0000000212147824 */ /* 0x000fe200078e00ff */
[----:B------:R-:W-:Y:S01]  /*2030*/  LOP3.LUT R0, R5, 0x1, RZ, 0xc0, !PT ;  /* 0x0000000105007812 */ /* 0x000fe200078ec0ff */
[----:B------:R-:W-:Y:S01]  /*2040*/  ULOP3.LUT UR4, UR4, 0x1, URZ, 0xc0, !UPT ;  /* 0x0000000104047892 */ /* 0x000fe2000f8ec03f */
[----:B------:R-:W-:Y:S01]  /*2050*/  SHF.R.U32.HI R8, RZ, 0x1, R4 ;  /* 0x00000001ff087819 */ /* 0x000fe20000011604 */
[----:B------:R-:W-:Y:S01]  /*2060*/  ULDC UR8, c[0x0][0x284] ;  /* 0x0000a10000087ab9 */ /* 0x000fe20000000800 */
[----:B------:R-:W-:Y:S01]  /*2070*/  UISETP.GT.U32.AND UP1, UPT, UR39, 0x3, UPT ;  /* 0x000000032700788c */ /* 0x000fe2000bf24070 */
[----:B------:R-:W-:Y:S01]  /*2080*/  IMAD.SHL.U32 R4, R0, 0x40, RZ ;  /* 0x0000004000047824 */ /* 0x000fe200078e00ff */
[--C-:B------:R-:W-:Y:S01]  /*2090*/  IADD3 R5, RZ, -R8, -R3.reuse ;  /* 0x80000008ff057210 */ /* 0x100fe20007ffe803 */
[----:B------:R-:W-:Y:S01]  /*20a0*/  UISETP.NE.U32.AND UP0, UPT, UR4, 0x1, UPT ;  /* 0x000000010400788c */ /* 0x000fe2000bf05070 */
[----:B------:R-:W-:Y:S01]  /*20b0*/  SHF.R.S32.HI R152, RZ, 0x1f, R22 ;  /* 0x0000001fff987819 */ /* 0x000fe20000011416 */
[----:B------:R-:W-:Y:S01]  /*20c0*/  ULDC.64 UR6, c[0x0][0x5d0] ;  /* 0x0001740000067ab9 */ /* 0x000fe20000000a00 */
[----:B------:R-:W-:Y:S01]  /*20d0*/  LOP3.LUT R165, R4, 0x40, R3, 0xe2, !PT ;  /* 0x0000004004a57812 */ /* 0x000fe200078ee203 */
[----:B------:R-:W-:Y:S01]  /*20e0*/  UISETP.LT.U32.AND UP1, UPT, UR40, 0x4, UP1 ;  /* 0x000000042800788c */ /* 0x000fe20008f21070 */
[----:B------:R-:W-:Y:S01]  /*20f0*/  LOP3.LUT R3, R18, 0x3, RZ, 0xc0, !PT ;  /* 0x0000000312037812 */ /* 0x000fe200078ec0ff */
[----:B------:R-:W-:Y:S01]  /*2100*/  UISETP.GT.U32.AND UP0, UPT, UR40, 0x3, !UP0 ;  /* 0x000000032800788c */ /* 0x000fe2000c704070 */
[C---:B------:R-:W-:Y:S01]  /*2110*/  LOP3.LUT R20, R9.reuse, 0x6, R20, 0xf8, !PT ;  /* 0x0000000609147812 */ /* 0x040fe200078ef814 */
[----:B------:R-:W-:Y:S01]  /*2120*/  IMAD R7, R152, UR6, RZ ;  /* 0x0000000698077c24 */ /* 0x000fe2000f8e02ff */
[----:B--2---:R-:W-:Y:S01]  /*2130*/  ISETP.GE.AND P0, PT, R9, R6, PT ;  /* 0x000000060900720c */ /* 0x004fe20003f06270 */
[----:B------:R-:W-:Y:S01]  /*2140*/  IMAD R164, R3, -0x2, R6 ;  /* 0xfffffffe03a47824 */ /* 0x000fe200078e0206 */
[----:B------:R-:W-:Y:S01]  /*2150*/  SHF.R.S32.HI R21, RZ, 0x1f, R20 ;  /* 0x0000001fff157819 */ /* 0x000fe20000011414 */
[C---:B------:R-:W-:Y:S01]  /*2160*/  IMAD.SHL.U32 R3, R153.reuse, 0x100, RZ ;  /* 0x0000010099037824 */ /* 0x040fe200078e00ff */
[----:B------:R-:W-:Y:S01]  /*2170*/  USEL UR5, URZ, 0x1, !UP1 ;  /* 0x000000013f057887 */ /* 0x000fe2000c800000 */
[----:B------:R-:W-:Y:S01]  /*2180*/  IMAD R0, R0, -0x40, R5 ;  /* 0xffffffc000007824 */ /* 0x000fe200078e0205 */
[----:B------:R-:W-:Y:S01]  /*2190*/  USEL UR4, URZ, 0x1, !UP0 ;  /* 0x000000013f047887 */ /* 0x000fe2000c000000 */
[----:B------:R-:W-:Y:S01]  /*21a0*/  IMAD.WIDE R4, R153, 0x100, RZ ;  /* 0x0000010099047825 */ /* 0x000fe200078e02ff */
[C---:B------:R-:W-:Y:S01]  /*21b0*/  ISETP.GE.OR P0, PT, R3.reuse, UR8, P0 ;  /* 0x0000000803007c0c */ /* 0x040fe20008706670 */
[----:B------:R-:W-:Y:S01]  /*21c0*/  ULOP3.LUT UR39, UR39, 0x3, URZ, 0xc0, !UPT ;  /* 0x0000000327277892 */ /* 0x000fe2000f8ec03f */
[----:B------:R-:W-:Y:S01]  /*21d0*/  IADD3 R3, -R3, UR8, R0 ;  /* 0x0000000803037c10 */ /* 0x000fe2000fffe100 */
[C---:B------:R-:W-:Y:S01]  /*21e0*/  IMAD R11, R22.reuse, UR7, R7 ;  /* 0x00000007160b7c24 */ /* 0x040fe2000f8e0207 */
[----:B------:R-:W-:Y:S01]  /*21f0*/  ULOP3.LUT UR38, UR4, UR38, UR5, 0x96, !UPT ;  /* 0x0000002604267292 */ /* 0x000fe2000f8e9605 */
[----:B------:R-:W-:Y:S01]  /*2200*/  IMAD.WIDE.U32 R6, R22, UR6, R20 ;  /* 0x0000000616067c25 */ /* 0x000fe2000f8e0014 */
[----:B------:R-:W-:-:S03]  /*2210*/  LOP3.LUT R165, R4, R165, R8, 0xfe, !PT ;  /* 0x000000a504a57212 */ /* 0x000fc600078efe08 */
[----:B------:R-:W-:Y:S02]  /*2220*/  IMAD.IADD R7, R7, 0x1, R11 ;  /* 0x0000000107077824 */ /* 0x000fe400078e020b */
[----:B------:R-:W-:Y:S02]  /*2230*/  IMAD.IADD R164, R164, 0x1, -R9 ;  /* 0x00000001a4a47824 */ /* 0x000fe400078e0a09 */
[----:B------:R-:W-:Y:S01]  /*2240*/  IMAD.MOV.U32 R0, RZ, RZ, -0x1 ;  /* 0xffffffffff007424 */ /* 0x000fe200078e00ff */
[----:B------:R-:W-:Y:S06]  /*2250*/  @P0 BRA `(.L_x_32) ;  /* 0x0000006000f40947 */ /* 0x000fec0003800000 */
[----:B------:R-:W0:Y:S01]  /*2260*/  LDC.64 R14, c[0x0][0x5c8] ;  /* 0x00017200ff0e7b82 */ /* 0x000e220000000a00 */
[----:B------:R-:W-:Y:S01]  /*2270*/  ULDC.64 UR4, c[0x0][0x5c0] ;  /* 0x0001700000047ab9 */ /* 0x000fe20000000a00 */
[----:B------:R-:W-:Y:S01]  /*2280*/  BSSY B0, `(.L_x_32) ;  /* 0x000063a000007945 */ /* 0x000fe20003800000 */
[-C--:B0-----:R-:W-:Y:S01]  /*2290*/  IMAD R8, R5, R14.reuse, RZ ;  /* 0x0000000e05087224 */ /* 0x081fe200078e02ff */
[----:B------:R-:W-:Y:S01]  /*22a0*/  SHF.L.U64.HI R11, R14, 0x3, R15 ;  /* 0x000000030e0b7819 */ /* 0x000fe2000001020f */
[----:B------:R-:W-:-:S04]  /*22b0*/  IMAD.WIDE.U32 R6, R165, R14, R6 ;  /* 0x0000000ea5067225 */ /* 0x000fc800078e0006 */
[----:B------:R-:W-:Y:S01]  /*22c0*/  IMAD R9, R165, R15, R8 ;  /* 0x0000000fa5097224 */ /* 0x000fe200078e0208 */
[----:B------:R-:W-:-:S03]  /*22d0*/  IADD3 R158, P0, R6, UR4, RZ ;  /* 0x00000004069e7c10 */ /* 0x000fc6000ff1e0ff */
[----:B------:R-:W-:Y:S01]  /*22e0*/  IMAD.IADD R7, R7, 0x1, R9 ;  /* 0x0000000107077824 */ /* 0x000fe200078e0209 */
[C---:B------:R-:W-:Y:S01]  /*22f0*/  LEA R6, P2, R14.reuse, R158, 0x7 ;  /* 0x0000009e0e067211 */ /* 0x040fe200078438ff */
[----:B------:R-:W-:-:S03]  /*2300*/  IMAD.SHL.U32 R9, R14, 0x8, RZ ;  /* 0x000000080e097824 */ /* 0x000fc600078e00ff */
[----:B------:R-:W-:Y:S02]  /*2310*/  IADD3.X R159, R7, UR5, RZ, P0, !PT ;  /* 0x00000005079f7c10 */ /* 0x000fe400087fe4ff */
[----:B-----5:R-:W-:Y:S02]  /*2320*/  ISETP.NE.AND P0, PT, R155, RZ, PT ;  /* 0x000000ff9b00720c */ /* 0x020fe40003f05270 */
[----:B------:R-:W-:Y:S02]  /*2330*/  LEA.HI.X R7, R14, R159, R15, 0x7, P2 ;  /* 0x0000009f0e077211 */ /* 0x000fe400010f3c0f */
[C---:B------:R-:W-:Y:S02]  /*2340*/  IADD3 R12, P1, R9.reuse, R158, RZ ;  /* 0x0000009e090c7210 */ /* 0x040fe40007f3e0ff */
[----:B------:R-:W-:-:S03]  /*2350*/  IADD3 R8, P2, R9, R6, RZ ;  /* 0x0000000609087210 */ /* 0x000fc60007f5e0ff */
[C---:B------:R-:W-:Y:S02]  /*2360*/  IMAD.X R13, R11.reuse, 0x1, R159, P1 ;  /* 0x000000010b0d7824 */ /* 0x040fe400008e069f */
[----:B------:R-:W-:Y:S02]  /*2370*/  IMAD.X R9, R11, 0x1, R7, P2 ;  /* 0x000000010b097824 */ /* 0x000fe400010e0607 */
[----:B------:R-:W-:Y:S06]  /*2380*/  @!P0 BRA `(.L_x_33) ;  /* 0x0000004800948947 */ /* 0x000fec0003800000 */
[----:B------:R-:W0:Y:S01]  /*2390*/  LDC.64 R14, c[0x0][0x5b0] ;  /* 0x00016c00ff0e7b82 */ /* 0x000e220000000a00 */
[----:B------:R-:W-:Y:S01]  /*23a0*/  ULDC.64 UR4, c[0x0][0x5b8] ;  /* 0x00016e0000047ab9 */ /* 0x000fe20000000a00 */
[----:B------:R-:W-:Y:S01]  /*23b0*/  ISETP.GE.AND P1, PT, R3, 0x1, PT ;  /* 0x000000010300780c */ /* 0x000fe20003f26270 */
[----:B------:R-:W-:Y:S01]  /*23c0*/  IMAD R153, R152, UR4, RZ ;  /* 0x0000000498997c24 */ /* 0x000fe2000f8e02ff */
[----:B------:R-:W-:Y:S01]  /*23d0*/  BSSY B1, `(.L_x_34) ;  /* 0x000000e000017945 */ /* 0x000fe20003800000 */
[----:B------:R-:W-:Y:S01]  /*23e0*/  IMAD.WIDE.U32 R20, R22, UR4, R20 ;  /* 0x0000000416147c25 */ /* 0x000fe2000f8e0014 */
[----:B------:R-:W-:Y:S02]  /*23f0*/  ISETP.LT.OR P2, PT, R164, 0x1, !P1 ;  /* 0x00000001a400780c */ /* 0x000fe40004f41670 */
[----:B------:R-:W1:Y:S01]  /*2400*/  LDC.64 R10, c[0x0][0x5a8] ;  /* 0x00016a00ff0a7b82 */ /* 0x000e620000000a00 */
[----:B------:R-:W-:Y:S02]  /*2410*/  IMAD R153, R22, UR5, R153 ;  /* 0x0000000516997c24 */ /* 0x000fe4000f8e0299 */
[----:B------:R-:W-:-:S02]  /*2420*/  IMAD.MOV.U32 R152, RZ, RZ, R20 ;  /* 0x000000ffff987224 */ /* 0x000fc400078e0014 */
[----:B------:R-:W-:Y:S02]  /*2430*/  IMAD.IADD R153, R21, 0x1, R153 ;  /* 0x0000000115997824 */ /* 0x000fe400078e0299 */
[-C--:B0-----:R-:W-:Y:S02]  /*2440*/  IMAD R22, R5, R14.reuse, RZ ;  /* 0x0000000e05167224 */ /* 0x081fe400078e02ff */
[----:B------:R-:W-:-:S04]  /*2450*/  IMAD.WIDE.U32 R160, R165, R14, R152 ;  /* 0x0000000ea5a07225 */ /* 0x000fc800078e0098 */
[----:B------:R-:W-:Y:S01]  /*2460*/  IMAD R173, R165, R15, R22 ;  /* 0x0000000fa5ad7224 */ /* 0x000fe200078e0216 */
[----:B-1----:R-:W-:-:S04]  /*2470*/  IADD3 R162, P0, R160, R10, RZ ;  /* 0x0000000aa0a27210 */ /* 0x002fc80007f1e0ff */
[----:B------:R-:W-:Y:S01]  /*2480*/  IADD3.X R163, R11, R161, R173, P0, !PT ;  /* 0x000000a10ba37210 */ /* 0x000fe200007fe4ad */
[----:B------:R-:W-:Y:S08]  /*2490*/  @P2 BRA `(.L_x_35) ;  /* 0x0000000000042947 */ /* 0x000ff00003800000 */
[----:B------:R0:W5:Y:S02]  /*24a0*/  LDG.E.U8 R156, desc[UR36][R162.64] ;  /* 0x00000024a29c7981 */ /* 0x000164000c1e1100 */
.L_x_35:
[----:B------:R-:W-:Y:S05]  /*24b0*/  BSYNC B1 ;  /* 0x0000000000017941 */ /* 0x000fea0003800000 */
.L_x_34:
[----:B-----5:R-:W-:Y:S01]  /*24c0*/  LOP3.LUT R22, R156, 0xffff, RZ, 0xc0, !PT ;  /* 0x0000ffff9c167812 */ /* 0x020fe200078ec0ff */
[C---:B------:R-:W-:Y:S01]  /*24d0*/  IMAD.SHL.U32 R160, R14.reuse, 0x8, RZ ;  /* 0x000000080ea07824 */ /* 0x040fe200078e00ff */
[----:B------:R-:W-:Y:S01]  /*24e0*/  SHF.L.U64.HI R161, R14, 0x3, R15 ;  /* 0x000000030ea17819 */ /* 0x000fe2000001020f */
[----:B------:R-:W-:Y:S01]  /*24f0*/  BSSY B1, `(.L_x_36) ;  /* 0x000000e000017945 */ /* 0x000fe20003800000 */
[----:B------:R-:W-:Y:S02]  /*2500*/  PRMT R22, R22, 0x8880, RZ ;  /* 0x0000888016167816 */ /* 0x000fe400000000ff */
[----:B------:R-:W-:Y:S01]  /*2510*/  ISETP.GE.AND P0, PT, R3, 0x9, PT ;  /* 0x000000090300780c */ /* 0x000fe20003f06270 */
[----:B------:R-:W-:-:S04]  /*2520*/  IMAD.WIDE.U32 R168, R165, R14, R160 ;  /* 0x0000000ea5a87225 */ /* 0x000fc800078e00a0 */
[----:B------:R-:W-:-:S04]  /*2530*/  IMAD R167, R22, R155, RZ ;  /* 0x0000009b16a77224 */ /* 0x000fc800078e02ff */
[----:B------:R-:W-:Y:S01]  /*2540*/  @!P2 IMAD R171, R88, R154, R167 ;  /* 0x0000009a58aba224 */ /* 0x000fe200078e02a7 */
[----:B------:R-:W-:Y:S01]  /*2550*/  IADD3 R88, P3, P4, R20, R10, R168 ;  /* 0x0000000a14587210 */ /* 0x000fe20007c7e0a8 */
[----:B------:R-:W-:-:S03]  /*2560*/  IMAD.IADD R168, R173, 0x1, R169 ;  /* 0x00000001ada87824 */ /* 0x000fc600078e02a9 */
[----:B------:R1:W-:Y:S01]  /*2570*/  @!P2 STG.E.U8 desc[UR36][R158.64], R171 ;  /* 0x000000ab9e00a986 */ /* 0x0003e2000c101124 */
[----:B------:R-:W-:-:S13]  /*2580*/  ISETP.LT.OR P2, PT, R164, 0x2, !P1 ;  /* 0x00000002a400780c */ /* 0x000fda0004f41670 */
[----:B-1----:R-:W-:Y:S05]  /*2590*/  @P2 BRA `(.L_x_37) ;  /* 0x00000000000c2947 */ /* 0x002fea0003800000 */
[----:B------:R-:W2:Y:S02]  /*25a0*/  LDG.E.U8 R156, desc[UR36][R162.64+0x1] ;  /* 0x00000124a29c7981 */ /* 0x000ea4000c1e1100 */
[----:B--2---:R-:W-:-:S05]  /*25b0*/  PRMT R22, R156, 0x8880, RZ ;  /* 0x000088809c167816 */ /* 0x004fca00000000ff */
[----:B------:R-:W-:-:S07]  /*25c0*/  IMAD R167, R22, R155, RZ ;  /* 0x0000009b16a77224 */ /* 0x000fce00078e02ff */
.L_x_37:
[----:B------:R-:W-:Y:S05]  /*25d0*/  BSYNC B1 ;  /* 0x0000000000017941 */ /* 0x000fea0003800000 */
.L_x_36:
[----:B------:R-:W-:Y:S01]  /*25e0*/  @!P2 IMAD R169, R89, R154, R167 ;  /* 0x0000009a59a9a224 */ /* 0x000fe200078e02a7 */
[----:B------:R-:W-:Y:S01]  /*25f0*/  IADD3.X R89, R153, R11, R168, P3, P4 ;  /* 0x0000000b99597210 */ /* 0x000fe20001fe84a8 */
[----:B------:R-:W-:Y:S01]  /*2600*/  BSSY B1, `(.L_x_38) ;  /* 0x0000009000017945 */ /* 0x000fe20003800000 */
[C---:B------:R-:W-:Y:S02]  /*2610*/  ISETP.LT.OR P3, PT, R164.reuse, 0x1, !P0 ;  /* 0x00000001a400780c */ /* 0x040fe40004761670 */
[----:B------:R1:W-:Y:S01]  /*2620*/  @!P2 STG.E.U8 desc[UR36][R158.64+0x1], R169 ;  /* 0x000001a99e00a986 */ /* 0x0003e2000c101124 */
[C---:B------:R-:W-:Y:S02]  /*2630*/  ISETP.LT.OR P2, PT, R164.reuse, 0x2, !P0 ;  /* 0x00000002a400780c */ /* 0x040fe40004741670 */
[----:B------:R-:W-:-:S08]  /*2640*/  ISETP.LT.OR P4, PT, R164, 0x9, !P1 ;  /* 0x00000009a400780c */ /* 0x000fd00004f81670 */
[----:B------:R-:W-:Y:S05]  /*2650*/  @P3 BRA `(.L_x_39) ;  /* 0x00000000000c3947 */ /* 0x000fea0003800000 */
[----:B------:R-:W2:Y:S02]  /*2660*/  LDG.E.U8 R156, desc[UR36][R88.64] ;  /* 0x00000024589c7981 */ /* 0x000ea4000c1e1100 */
[----:B--2---:R-:W-:-:S05]  /*2670*/  PRMT R22, R156, 0x8880, RZ ;  /* 0x000088809c167816 */ /* 0x004fca00000000ff */
[----:B------:R-:W-:-:S07]  /*2680*/  IMAD R167, R22, R155, RZ ;  /* 0x0000009b16a77224 */ /* 0x000fce00078e02ff */
.L_x_39:
[----:B------:R-:W-:Y:S05]  /*2690*/  BSYNC B1 ;  /* 0x0000000000017941 */ /* 0x000fea0003800000 */
.L_x_38:
[----:B-1----:R-:W-:Y:S01]  /*26a0*/  @!P3 IMAD R169, R90, R154, R167 ;  /* 0x0000009a5aa9b224 */ /* 0x002fe200078e02a7 */
[----:B------:R-:W-:Y:S04]  /*26b0*/  BSSY B1, `(.L_x_40) ;  /* 0x0000006000017945 */ /* 0x000fe80003800000 */
[----:B------:R1:W-:Y:S01]  /*26c0*/  @!P3 STG.E.U8 desc[UR36][R12.64], R169 ;  /* 0x000000a90c00b986 */ /* 0x0003e2000c101124 */
[----:B------:R-:W-:Y:S05]  /*26d0*/  @P2 BRA `(.L_x_41) ;  /* 0x00000000000c2947 */ /* 0x000fea0003800000 */
[----:B------:R-:W2:Y:S02]  /*26e0*/  LDG.E.U8 R156, desc[UR36][R88.64+0x1] ;  /* 0x00000124589c7981 */ /* 0x000ea4000c1e1100 */
[----:B--2---:R-:W-:-:S05]  /*26f0*/  PRMT R22, R156, 0x8880, RZ ;  /* 0x000088809c167816 */ /* 0x004fca00000000ff */
[----:B------:R-:W-:-:S07]  /*2700*/  IMAD R167, R22, R155, RZ ;  /* 0x0000009b16a77224 */ /* 0x000fce00078e02ff */
.L_x_41:
[----:B------:R-:W-:Y:S05]  /*2710*/  BSYNC B1 ;  /* 0x0000000000017941 */ /* 0x000fea0003800000 */
.L_x_40:
[----:B------:R-:W-:Y:S01]  /*2720*/  @!P2 IMAD R91, R91, R154, R167 ;  /* 0x0000009a5b5ba224 */ /* 0x000fe200078e02a7 */
[----:B------:R-:W-:Y:S04]  /*2730*/  BSSY B1, `(.L_x_42) ;  /* 0x0000006000017945 */ /* 0x000fe80003800000 */
[----:B------:R2:W-:Y:S01]  /*2740*/  @!P2 STG.E.U8 desc[UR36][R12.64+0x1], R91 ;  /* 0x0000015b0c00a986 */ /* 0x0005e2000c101124 */
[----:B------:R-:W-:Y:S05]  /*2750*/  @P4 BRA `(.L_x_43) ;  /* 0x00000000000c4947 */ /* 0x000fea0003800000 */
[----:B------:R-:W3:Y:S02]  /*2760*/  LDG.E.U8 R156, desc[UR36][R162.64+0x8] ;  /* 0x00000824a29c7981 */ /* 0x000ee4000c1e1100 */
[----:B---3--:R-:W-:-:S05]  /*2770*/  PRMT R22, R156, 0x8880, RZ ;  /* 0x000088809c167816 */ /* 0x008fca00000000ff */
[----:B------:R-:W-:-:S07]  /*2780*/  IMAD R167, R22, R155, RZ ;  /* 0x0000009b16a77224 */ /* 0x000fce00078e02ff */
.L_x_43:
[----:B------:R-:W-:Y:S05]  /*2790*/  BSYNC B1 ;  /* 0x0000000000017941 */ /* 0x000fea0003800000 */
.L_x_42:
[----:B------:R-:W-:Y:S01]  /*27a0*/  ISETP.LT.OR P2, PT, R164, 0xa, !P1 ;  /* 0x0000000aa400780c */ /* 0x000fe20004f41670 */
[----:B--2---:R-:W-:Y:S01]  /*27b0*/  @!P4 IMAD R91, R92, R154, R167 ;  /* 0x0000009a5c5bc224 */ /* 0x004fe200078e02a7 */
[----:B------:R-:W-:Y:S01]  /*27c0*/  BSSY B1, `(.L_x_44) ;  /* 0x0000008000017945 */ /* 0x000fe20003800000 */
[----:B------:R-:W-:-:S03]  /*27d0*/  ISETP.LT.OR P3, PT, R164, 0x9, !P0 ;  /* 0x00000009a400780c */ /* 0x000fc60004761670 */
[----:B------:R2:W-:Y:S01]  /*27e0*/  @!P4 STG.E.U8 desc[UR36][R158.64+0x8], R91 ;  /* 0x0000085b9e00c986 */ /* 0x0005e2000c101124 */
[----:B------:R-:W-:-:S06]  /*27f0*/  ISETP.LT.OR P4, PT, R164, 0xa, !P0 ;  /* 0x0000000aa400780c */ /* 0x000fcc0004781670 */
[----:B------:R-:W-:Y:S07]  /*2800*/  @P2 BRA `(.L_x_45) ;  /* 0x00000000000c2947 */ /* 0x000fee0003800000 */
[----:B------:R-:W3:Y:S02]  /*2810*/  LDG.E.U8 R156, desc[UR36][R162.64+0x9] ;  /* 0x00000924a29c7981 */ /* 0x000ee4000c1e1100 */
[----:B---3--:R-:W-:-:S05]  /*2820*/  PRMT R22, R156, 0x8880, RZ ;  /* 0x000088809c167816 */ /* 0x008fca00000000ff */
[----:B------:R-:W-:-:S07]  /*2830*/  IMAD R167, R22, R155, RZ ;  /* 0x0000009b16a77224 */ /* 0x000fce00078e02ff */
.L_x_45:
[----:B------:R-:W-:Y:S05]  /*2840*/  BSYNC B1 ;  /* 0x0000000000017941 */ /* 0x000fea0003800000 */
.L_x_44:
[----:B------:R-:W-:Y:S01]  /*2850*/  @!P2 IMAD R93, R93, R154, R167 ;  /* 0x0000009a5d5da224 */ /* 0x000fe200078e02a7 */
[----:B------:R-:W-:Y:S04]  /*2860*/  BSSY B1, `(.L_x_46) ;  /* 0x0000006000017945 */ /* 0x000fe80003800000 */
[----:B------:R3:W-:Y:S01]  /*2870*/  @!P2 STG.E.U8 desc[UR36][R158.64+0x9], R93 ;  /* 0x0000095d9e00a986 */ /* 0x0007e2000c101124 */
[----:B------:R-:W-:Y:S05]  /*2880*/  @P3 BRA `(.L_x_47) ;  /* 0x00000000000c3947 */ /* 0x000fea0003800000 */
[----:B------:R-:W4:Y:S02]  /*2890*/  LDG.E.U8 R156, desc[UR36][R88.64+0x8] ;  /* 0x00000824589c7981 */ /* 0x000f24000c1e1100 */
[----:B----4-:R-:W-:-:S05]  /*28a0*/  PRMT R22, R156, 0x8880, RZ ;  /* 0x000088809c167816 */ /* 0x010fca00000000ff */
[----:B------:R-:W-:-:S07]  /*28b0*/  IMAD R167, R22, R155, RZ ;  /* 0x0000009b16a77224 */ /* 0x000fce00078e02ff */
.L_x_47:
[----:B------:R-:W-:Y:S05]  /*28c0*/  BSYNC B1 ;  /* 0x0000000000017941 */ /* 0x000fea0003800000 */
.L_x_46:
[----:B--2---:R-:W-:Y:S01]  /*28d0*/  @!P3 IMAD R91, R94, R154, R167 ;  /* 0x0000009a5e5bb224 */ /* 0x004fe200078e02a7 */
[----:B------:R-:W-:Y:S04]  /*28e0*/  BSSY B1, `(.L_x_48) ;  /* 0x0000006000017945 */ /* 0x000fe80003800000 */
[----:B------:R2:W-:Y:S01]  /*28f0*/  @!P3 STG.E.U8 desc[UR36][R12.64+0x8], R91 ;  /* 0x0000085b0c00b986 */ /* 0x0005e2000c101124 */
[----:B------:R-:W-:Y:S05]  /*2900*/  @P4 BRA `(.L_x_49) ;  /* 0x00000000000c4947 */ /* 0x000fea0003800000 */
[----:B------:R-:W4:Y:S02]  /*2910*/  LDG.E.U8 R156, desc[UR36][R88.64+0x9] ;  /* 0x00000924589c7981 */ /* 0x000f24000c1e1100 */
[----:B----4-:R-:W-:-:S05]  /*2920*/  PRMT R22, R156, 0x8880, RZ ;  /* 0x000088809c167816 */ /* 0x010fca00000000ff */
[----:B------:R-:W-:-:S07]  /*2930*/  IMAD R167, R22, R155, RZ ;  /* 0x0000009b16a77224 */ /* 0x000fce00078e02ff */
.L_x_49:
[----:B------:R-:W-:Y:S05]  /*2940*/  BSYNC B1 ;  /* 0x0000000000017941 */ /* 0x000fea0003800000 */
.L_x_48:
[C---:B------:R-:W-:Y:S01]  /*2950*/  ISETP.LT.OR P2, PT, R164.reuse, 0x11, !P1 ;  /* 0x00000011a400780c */ /* 0x040fe20004f41670 */
[----:B------:R-:W-:Y:S01]  /*2960*/  @!P4 IMAD R95, R95, R154, R167 ;  /* 0x0000009a5f5fc224 */ /* 0x000fe200078e02a7 */
[----:B------:R-:W-:Y:S01]  /*2970*/  BSSY B1, `(.L_x_50) ;  /* 0x0000008000017945 */ /* 0x000fe20003800000 */
[----:B------:R-:W-:-:S03]  /*2980*/  ISETP.LT.OR P3, PT, R164, 0x12, !P1 ;  /* 0x00000012a400780c */ /* 0x000fc60004f61670 */
[----:B------:R4:W-:Y:S01]  /*2990*/  @!P4 STG.E.U8 desc[UR36][R12.64+0x9], R95 ;  /* 0x0000095f0c00c986 */ /* 0x0009e2000c101124 */
[----:B------:R-:W-:-:S06]  /*29a0*/  ISETP.LT.OR P4, PT, R164, 0x11, !P0 ;  /* 0x00000011a400780c */ /* 0x000fcc0004781670 */
[----:B------:R-:W-:Y:S07]  /*29b0*/  @P2 BRA `(.L_x_51) ;  /* 0x00000000000c2947 */ /* 0x000fee0003800000 */
[----:B------:R-:W5:Y:S02]  /*29c0*/  LDG.E.U8 R156, desc[UR36][R162.64+0x10] ;  /* 0x00001024a29c7981 */ /* 0x000f64000c1e1100 */
[----:B-----5:R-:W-:-:S05]  /*29d0*/  PRMT R22, R156, 0x8880, RZ ;  /* 0x000088809c167816 */ /* 0x020fca00000000ff */
[----:B------:R-:W-:-:S07]  /*29e0*/  IMAD R167, R22, R155, RZ ;  /* 0x0000009b16a77224 */ /* 0x000fce00078e02ff */
.L_x_51:
[----:B------:R-:W-:Y:S05]  /*29f0*/  BSYNC B1 ;  /* 0x0000000000017941 */ /* 0x000fea0003800000 */
.L_x_50:
[----:B--2---:R-:W-:Y:S01]  /*2a00*/  @!P2 IMAD R91, R96, R154, R167 ;  /* 0x0000009a605ba224 */ /* 0x004fe200078e02a7 */
[----:B------:R-:W-:Y:S04]  /*2a10*/  BSSY B1, `(.L_x_52) ;  /* 0x0000006000017945 */ /* 0x000fe80003800000 */
[----:B------:R2:W-:Y:S01]  /*2a20*/  @!P2 STG.E.U8 desc[UR36][R158.64+0x10], R91 ;  /* 0x0000105b9e00a986 */ /* 0x0005e2000c101124 */
[----:B------:R-:W-:Y:S05]  /*2a30*/  @P3 BRA `(.L_x_53) ;  /* 0x00000000000c3947 */ /* 0x000fea0003800000 */
[----:B------:R-:W5:Y:S02]  /*2a40*/  LDG.E.U8 R156, desc[UR36][R162.64+0x11] ;  /* 0x00001124a29c7981 */ /* 0x000f64000c1e1100 */
[----:B-----5:R-:W-:-:S05]  /*2a50*/  PRMT R22, R156, 0x8880, RZ ;  /* 0x000088809c167816 */ /* 0x020fca00000000ff */
[----:B------:R-:W-:-:S07]  /*2a60*/  IMAD R167, R22, R155, RZ ;  /* 0x0000009b16a77224 */ /* 0x000fce00078e02ff */
.L_x_53:
[----:B------:R-:W-:Y:S05]  /*2a70*/  BSYNC B1 ;  /* 0x0000000000017941 */ /* 0x000fea0003800000 */
.L_x_52:
[----:B------:R-:W-:Y:S01]  /*2a80*/  @!P3 IMAD R97, R97, R154, R167 ;  /* 0x0000009a6161b224 */ /* 0x000fe200078e02a7 */
[----:B------:R-:W-:Y:S04]  /*2a90*/  BSSY B1, `(.L_x_54) ;  /* 0x0000006000017945 */ /* 0x000fe80003800000 */
[----:B------:R0:W-:Y:S01]  /*2aa0*/  @!P3 STG.E.U8 desc[UR36][R158.64+0x11], R97 ;  /* 0x000011619e00b986 */ /* 0x0001e2000c101124 */
[----:B------:R-:W-:Y:S05]  /*2ab0*/  @P4 BRA `(.L_x_55) ;  /* 0x00000000000c4947 */ /* 0x000fea0003800000 */
[----:B------:R-:W5:Y:S02]  /*2ac0*/  LDG.E.U8 R156, desc[UR36][R88.64+0x10] ;  /* 0x00001024589c7981 */ /* 0x000f64000c1e1100 */
[----:B-----5:R-:W-:-:S05]  /*2ad0*/  PRMT R22, R156, 0x8880, RZ ;  /* 0x000088809c167816 */ /* 0x020fca00000000ff */
[----:B------:R-:W-:-:S07]  /*2ae0*/  IMAD R167, R22, R155, RZ ;  /* 0x0000009b16a77224 */ /* 0x000fce00078e02ff */
.L_x_55:
[----:B------:R-:W-:Y:S05]  /*2af0*/  BSYNC B1 ;  /* 0x0000000000017941 */ /* 0x000fea0003800000 */
.L_x_54:
[----:B------:R-:W-:Y:S01]  /*2b00*/  ISETP.LT.OR P2, PT, R164, 0x12, !P0 ;  /* 0x00000012a400780c */ /* 0x000fe20004741670 */
[----:B--2---:R-:W-:Y:S01]  /*2b10*/  @!P4 IMAD R91, R98, R154, R167 ;  /* 0x0000009a625bc224 */ /* 0x004fe200078e02a7 */
        /* <DEDUP_REMOVED lines=8> */
.L_x_57:
[----:B------:R-:W-:Y:S05]  /*2ba0*/  BSYNC B1 ;  /* 0x0000000000017941 */ /* 0x000fea0003800000 */
.L_x_56:
[----:B------:R-:W-:Y:S01]  /*2bb0*/  @!P2 IMAD R99, R99, R154, R167 ;  /* 0x0000009a6363a224 */ /* 0x000fe200078e02a7 */
[----:B------:R-:W-:Y:S04]  /*2bc0*/  BSSY B1, `(.L_x_58) ;  /* 0x0000006000017945 */ /* 0x000fe80003800000 */
[----:B------:R0:W-:Y:S01]  /*2bd0*/  @!P2 STG.E.U8 desc[UR36][R12.64+0x11], R99 ;  /* 0x000011630c00a986 */ /* 0x0001e2000c101124 */
[----:B------:R-:W-:Y:S05]  /*2be0*/  @P3 BRA `(.L_x_59) ;  /* 0x00000000000c3947 */ /* 0x000fea0003800000 */
[----:B------:R-:W5:Y:S02]  /*2bf0*/  LDG.E.U8 R156, desc[UR36][R162.64+0x18] ;  /* 0x00001824a29c7981 */ /* 0x000f64000c1e1100 */
[----:B-----5:R-:W-:-:S05]  /*2c00*/  PRMT R22, R156, 0x8880, RZ ;  /* 0x000088809c167816 */ /* 0x020fca00000000ff */
[----:B------:R-:W-:-:S07]  /*2c10*/  IMAD R167, R22, R155, RZ ;  /* 0x0000009b16a77224 */ /* 0x000fce00078e02ff */
.L_x_59:
[----:B------:R-:W-:Y:S05]  /*2c20*/  BSYNC B1 ;  /* 0x0000000000017941 */ /* 0x000fea0003800000 */
.L_x_58:
[----:B--2---:R-:W-:Y:S01]  /*2c30*/  @!P3 IMAD R91, R100, R154, R167 ;  /* 0x0000009a645bb224 */ /* 0x004fe200078e02a7 */
[----:B------:R-:W-:Y:S04]  /*2c40*/  BSSY B1, `(.L_x_60) ;  /* 0x0000006000017945 */ /* 0x000fe80003800000 */
[----:B------:R2:W-:Y:S01]  /*2c50*/  @!P3 STG.E.U8 desc[UR36][R158.64+0x18], R91 ;  /* 0x0000185b9e00b986 */ /* 0x0005e2000c101124 */
[----:B------:R-:W-:Y:S05]  /*2c60*/  @P4 BRA `(.L_x_61) ;  /* 0x00000000000c4947 */ /* 0x000fea0003800000 */
[----:B------:R-:W5:Y:S02]  /*2c70*/  LDG.E.U8 R156, desc[UR36][R162.64+0x19] ;  /* 0x00001924a29c7981 */ /* 0x000f64000c1e1100 */
[----:B-----5:R-:W-:-:S05]  /*2c80*/  PRMT R22, R156, 0x8880, RZ ;  /* 0x000088809c167816 */ /* 0x020fca00000000ff */
[----:B------:R-:W-:-:S07]  /*2c90*/  IMAD R167, R22, R155, RZ ;  /* 0x0000009b16a77224 */ /* 0x000fce00078e02ff */
.L_x_61:
[----:B------:R-:W-:Y:S05]  /*2ca0*/  BSYNC B1 ;  /* 0x0000000000017941 */ /* 0x000fea0003800000 */
.L_x_60:
        /* <DEDUP_REMOVED lines=10> */
.L_x_63:
[----:B------:R-:W-:Y:S05]  /*2d50*/  BSYNC B1 ;  /* 0x0000000000017941 */ /* 0x000fea0003800000 */
.L_x_62:
[----:B--2---:R-:W-:Y:S01]  /*2d60*/  @!P2 IMAD R91, R102, R154, R167 ;  /* 0x0000009a665ba224 */ /* 0x004fe200078e02a7 */
[----:B------:R-:W-:Y:S04]  /*2d70*/  BSSY B1, `(.L_x_64) ;  /* 0x0000006000017945 */ /* 0x000fe80003800000 */
[----:B------:R2:W-:Y:S01]  /*2d80*/  @!P2 STG.E.U8 desc[UR36][R12.64+0x18], R91 ;  /* 0x0000185b0c00a986 */ /* 0x0005e2000c101124 */
[----:B------:R-:W-:Y:S05]  /*2d90*/  @P3 BRA `(.L_x_65) ;  /* 0x00000000000c3947 */ /* 0x000fea0003800000 */
[----:B------:R-:W5:Y:S02]  /*2da0*/  LDG.E.U8 R156, desc[UR36][R88.64+0x19] ;  /* 0x00001924589c7981 */ /* 0x000f64000c1e1100 */
[----:B-----5:R-:W-:-:S05]  /*2db0*/  PRMT R22, R156, 0x8880, RZ ;  /* 0x000088809c167816 */ /* 0x020fca00000000ff */
[----:B------:R-:W-:-:S07]  /*2dc0*/  IMAD R167, R22, R155, RZ ;  /* 0x0000009b16a77224 */ /* 0x000fce00078e02ff */
.L_x_65:
[----:B------:R-:W-:Y:S05]  /*2dd0*/  BSYNC B1 ;  /* 0x0000000000017941 */ /* 0x000fea0003800000 */
.L_x_64:
[----:B------:R-:W-:Y:S01]  /*2de0*/  @!P3 IMAD R103, R103, R154, R167 ;  /* 0x0000009a6767b224 */ /* 0x000fe200078e02a7 */
[----:B------:R-:W-:Y:S04]  /*2df0*/  BSSY B1, `(.L_x_66) ;  /* 0x0000006000017945 */ /* 0x000fe80003800000 */
[----:B------:R0:W-:Y:S01]  /*2e00*/  @!P3 STG.E.U8 desc[UR36][R12.64+0x19], R103 ;  /* 0x000019670c00b986 */ /* 0x0001e2000c101124 */
[----:B------:R-:W-:Y:S05]  /*2e10*/  @P4 BRA `(.L_x_67) ;  /* 0x00000000000c4947 */ /* 0x000fea0003800000 */
[----:B------:R-:W5:Y:S02]  /*2e20*/  LDG.E.U8 R156, desc[UR36][R162.64+0x20] ;  /* 0x00002024a29c7981 */ /* 0x000f64000c1e1100 */
[----:B-----5:R-:W-:-:S05]  /*2e30*/  PRMT R22, R156, 0x8880, RZ ;  /* 0x000088809c167816 */ /* 0x020fca00000000ff */
[----:B------:R-:W-:-:S07]  /*2e40*/  IMAD R167, R22, R155, RZ ;  /* 0x0000009b16a77224 */ /* 0x000fce00078e02ff */
.L_x_67:
[----:B------:R-:W-:Y:S05]  /*2e50*/  BSYNC B1 ;  /* 0x0000000000017941 */ /* 0x000fea0003800000 */
.L_x_66:
        /* <DEDUP_REMOVED lines=10> */
.L_x_69:
[----:B------:R-:W-:Y:S05]  /*2f00*/  BSYNC B1 ;  /* 0x0000000000017941 */ /* 0x000fea0003800000 */
.L_x_68:
[----:B------:R-:W-:Y:S01]  /*2f10*/  @!P2 IMAD R105, R105, R154, R167 ;  /* 0x0000009a6969a224 */ /* 0x000fe200078e02a7 */
[----:B------:R-:W-:Y:S04]  /*2f20*/  BSSY B1, `(.L_x_70) ;  /* 0x0000006000017945 */ /* 0x000fe80003800000 */
[----:B------:R0:W-:Y:S01]  /*2f30*/  @!P2 STG.E.U8 desc[UR36][R158.64+0x21], R105 ;  /* 0x000021699e00a986 */ /* 0x0001e2000c101124 */
[----:B------:R-:W-:Y:S05]  /*2f40*/  @P3 BRA `(.L_x_71) ;  /* 0x00000000000c3947 */ /* 0x000fea0003800000 */
[----:B------:R-:W5:Y:S02]  /*2f50*/  LDG.E.U8 R156, desc[UR36][R88.64+0x20] ;  /* 0x00002024589c7981 */ /* 0x000f64000c1e1100 */
[----:B-----5:R-:W-:-:S05]  /*2f60*/  PRMT R22, R156, 0x8880, RZ ;  /* 0x000088809c167816 */ /* 0x020fca00000000ff */
[----:B------:R-:W-:-:S07]  /*2f70*/  IMAD R167, R22, R155, RZ ;  /* 0x0000009b16a77224 */ /* 0x000fce00078e02ff */
.L_x_71:
[----:B------:R-:W-:Y:S05]  /*2f80*/  BSYNC B1 ;  /* 0x0000000000017941 */ /* 0x000fea0003800000 */
.L_x_70:
[----:B--2---:R-:W-:Y:S01]  /*2f90*/  @!P3 IMAD R91, R106, R154, R167 ;  /* 0x0000009a6a5bb224 */ /* 0x004fe200078e02a7 */
[----:B------:R-:W-:Y:S04]  /*2fa0*/  BSSY B1, `(.L_x_72) ;  /* 0x0000006000017945 */ /* 0x000fe80003800000 */
[----:B------:R2:W-:Y:S01]  /*2fb0*/  @!P3 STG.E.U8 desc[UR36][R12.64+0x20], R91 ;  /* 0x0000205b0c00b986 */ /* 0x0005e2000c101124 */
[----:B------:R-:W-:Y:S05]  /*2fc0*/  @P4 BRA `(.L_x_73) ;  /* 0x00000000000c4947 */ /* 0x000fea0003800000 */
[----:B------:R-:W5:Y:S02]  /*2fd0*/  LDG.E.U8 R156, desc[UR36][R88.64+0x21] ;  /* 0x00002124589c7981 */ /* 0x000f64000c1e1100 */
[----:B-----5:R-:W-:-:S05]  /*2fe0*/  PRMT R22, R156, 0x8880, RZ ;  /* 0x000088809c167816 */ /* 0x020fca00000000ff */
[----:B------:R-:W-:-:S07]  /*2ff0*/  IMAD R167, R22, R155, RZ ;  /* 0x0000009b16a77224 */ /* 0x000fce00078e02ff */
.L_x_73:
[----:B------:R-:W-:Y:S05]  /*3000*/  BSYNC B1 ;  /* 0x0000000000017941 */ /* 0x000fea0003800000 */
.L_x_72:
        /* <DEDUP_REMOVED lines=10> */
.L_x_75:
[----:B------:R-:W-:Y:S05]  /*30b0*/  BSYNC B1 ;  /* 0x0000000000017941 */ /* 0x000fea0003800000 */
.L_x_74:
[----:B--2---:R-:W-:Y:S01]  /*30c0*/  @!P2 IMAD R91, R108, R154, R167 ;  /* 0x0000009a6c5ba224 */ /* 0x004fe200078e02a7 */
[----:B------:R-:W-:Y:S04]  /*30d0*/  BSSY B1, `(.L_x_76) ;  /* 0x0000006000017945 */ /* 0x000fe80003800000 */
[----:B------:R2:W-:Y:S01]  /*30e0*/  @!P2 STG.E.U8 desc[UR36][R158.64+0x28], R91 ;  /* 0x0000285b9e00a986 */ /* 0x0005e2000c101124 */
[----:B------:R-:W-:Y:S05]  /*30f0*/  @P3 BRA `(.L_x_77) ;  /* 0x00000000000c3947 */ /* 0x000fea0003800000 */
[----:B------:R-:W5:Y:S02]  /*3100*/  LDG.E.U8 R156, desc[UR36][R162.64+0x29] ;  /* 0x00002924a29c7981 */ /* 0x000f64000c1e1100 */
[----:B-----5:R-:W-:-:S05]  /*3110*/  PRMT R22, R156, 0x8880, RZ ;  /* 0x000088809c167816 */ /* 0x020fca00000000ff */
[----:B------:R-:W-:-:S07]  /*3120*/  IMAD R167, R22, R155, RZ ;  /* 0x0000009b16a77224 */ /* 0x000fce00078e02ff */
.L_x_77:
[----:B------:R-:W-:Y:S05]  /*3130*/  BSYNC B1 ;  /* 0x0000000000017941 */ /* 0x000fea0003800000 */
.L_x_76:
[----:B------:R-:W-:Y:S01]  /*3140*/  @!P3 IMAD R109, R109, R154, R167 ;  /* 0x0000009a6d6db224 */ /* 0x000fe200078e02a7 */
[----:B------:R-:W-:Y:S04]  /*3150*/  BSSY B1, `(.L_x_78) ;  /* 0x0000006000017945 */ /* 0x000fe80003800000 */
[----:B------:R0:W-:Y:S01]  /*3160*/  @!P3 STG.E.U8 desc[UR36][R158.64+0x29], R109 ;  /* 0x0000296d9e00b986 */ /* 0x0001e2000c101124 */
[----:B------:R-:W-:Y:S05]  /*3170*/  @P4 BRA `(.L_x_79) ;  /* 0x00000000000c4947 */ /* 0x000fea0003800000 */
[----:B------:R-:W5:Y:S02]  /*3180*/  LDG.E.U8 R156, desc[UR36][R88.64+0x28] ;  /* 0x00002824589c7981 */ /* 0x000f64000c1e1100 */
[----:B-----5:R-:W-:-:S05]  /*3190*/  PRMT R22, R156, 0x8880, RZ ;  /* 0x000088809c167816 */ /* 0x020fca00000000ff */
[----:B------:R-:W-:-:S07]  /*31a0*/  IMAD R167, R22, R155, RZ ;  /* 0x0000009b16a77224 */ /* 0x000fce00078e02ff */
.L_x_79:
[----:B------:R-:W-:Y:S05]  /*31b0*/  BSYNC B1 ;  /* 0x0000000000017941 */ /* 0x000fea0003800000 */
.L_x_78:
        /* <DEDUP_REMOVED lines=10> */
.L_x_81:
[----:B------:R-:W-:Y:S05]  /*3260*/  BSYNC B1 ;  /* 0x0000000000017941 */ /* 0x000fea0003800000 */
.L_x_80:
[----:B------:R-:W-:Y:S01]  /*3270*/  @!P2 IMAD R111, R111, R154, R167 ;  /* 0x0000009a6f6fa224 */ /* 0x000fe200078e02a7 */
[----:B------:R-:W-:Y:S04]  /*3280*/  BSSY B1, `(.L_x_82) ;  /* 0x0000006000017945 */ /* 0x000fe80003800000 */
[----:B------:R0:W-:Y:S01]  /*3290*/  @!P2 STG.E.U8 desc[UR36][R12.64+0x29], R111 ;  /* 0x0000296f0c00a986 */ /* 0x0001e2000c101124 */
[----:B------:R-:W-:Y:S05]  /*32a0*/  @P3 BRA `(.L_x_83) ;  /* 0x00000000000c3947 */ /* 0x000fea0003800000 */
[----:B------:R-:W5:Y:S02]  /*32b0*/  LDG.E.U8 R156, desc[UR36][R162.64+0x30] ;  /* 0x00003024a29c7981 */ /* 0x000f64000c1e1100 */
[----:B-----5:R-:W-:-:S05]  /*32c0*/  PRMT R22, R156, 0x8880, RZ ;  /* 0x000088809c167816 */ /* 0x020fca00000000ff */
[----:B------:R-:W-:-:S07]  /*32d0*/  IMAD R167, R22, R155, RZ ;  /* 0x0000009b16a77224 */ /* 0x000fce00078e02ff */
.L_x_83:
[----:B------:R-:W-:Y:S05]  /*32e0*/  BSYNC B1 ;  /* 0x0000000000017941 */ /* 0x000fea0003800000 */
.L_x_82:
[----:B--2---:R-:W-:Y:S01]  /*32f0*/  @!P3 IMAD R91, R112, R154, R167 ;  /* 0x0000009a705bb224 */ /* 0x004fe200078e02a7 */
[----:B------:R-:W-:Y:S04]  /*3300*/  BSSY B1, `(.L_x_84) ;  /* 0x0000006000017945 */ /* 0x000fe80003800000 */
[----:B------:R2:W-:Y:S01]  /*3310*/  @!P3 STG.E.U8 desc[UR36][R158.64+0x30], R91 ;  /* 0x0000305b9e00b986 */ /* 0x0005e2000c101124 */
[----:B------:R-:W-:Y:S05]  /*3320*/  @P4 BRA `(.L_x_85) ;  /* 0x00000000000c4947 */ /* 0x000fea0003800000 */
[----:B------:R-:W5:Y:S02]  /*3330*/  LDG.E.U8 R156, desc[UR36][R162.64+0x31] ;  /* 0x00003124a29c7981 */ /* 0x000f64000c1e1100 */
[----:B-----5:R-:W-:-:S05]  /*3340*/  PRMT R22, R156, 0x8880, RZ ;  /* 0x000088809c167816 */ /* 0x020fca00000000ff */
[----:B------:R-:W-:-:S07]  /*3350*/  IMAD R167, R22, R155, RZ ;  /* 0x0000009b16a77224 */ /* 0x000fce00078e02ff */
.L_x_85:
[----:B------:R-:W-:Y:S05]  /*3360*/  BSYNC B1 ;  /* 0x0000000000017941 */ /* 0x000fea0003800000 */
.L_x_84:
        /* <DEDUP_REMOVED lines=10> */
.L_x_87:
[----:B------:R-:W-:Y:S05]  /*3410*/  BSYNC B1 ;  /* 0x0000000000017941 */ /* 0x000fea0003800000 */
.L_x_86:
[----:B--2---:R-:W-:Y:S01]  /*3420*/  @!P2 IMAD R91, R114, R154, R167 ;  /* 0x0000009a725ba224 */ /* 0x004fe200078e02a7 */
[----:B------:R-:W-:Y:S04]  /*3430*/  BSSY B1, `(.L_x_88) ;  /* 0x0000006000017945 */ /* 0x000fe80003800000 */
[----:B------:R2:W-:Y:S01]  /*3440*/  @!P2 STG.E.U8 desc[UR36][R12.64+0x30], R91 ;  /* 0x0000305b0c00a986 */ /* 0x0005e2000c101124 */
[----:B------:R-:W-:Y:S05]  /*3450*/  @P3 BRA `(.L_x_89) ;  /* 0x00000000000c3947 */ /* 0x000fea0003800000 */
[----:B------:R-:W5:Y:S02]  /*3460*/  LDG.E.U8 R156, desc[UR36][R88.64+0x31] ;  /* 0x00003124589c7981 */ /* 0x000f64000c1e1100 */
[----:B-----5:R-:W-:-:S05]  /*3470*/  PRMT R22, R156, 0x8880, RZ ;  /* 0x000088809c167816 */ /* 0x020fca00000000ff */
[----:B------:R-:W-:-:S07]  /*3480*/  IMAD R167, R22, R155, RZ ;  /* 0x0000009b16a77224 */ /* 0x000fce00078e02ff */
.L_x_89:
[----:B------:R-:W-:Y:S05]  /*3490*/  BSYNC B1 ;  /* 0x0000000000017941 */ /* 0x000fea0003800000 */
.L_x_88:
[----:B------:R-:W-:Y:S01]  /*34a0*/  @!P3 IMAD R115, R115, R154, R167 ;  /* 0x0000009a7373b224 */ /* 0x000fe200078e02a7 */
[----:B------:R-:W-:Y:S04]  /*34b0*/  BSSY B1, `(.L_x_90) ;  /* 0x0000006000017945 */ /* 0x000fe80003800000 */
[----:B------:R0:W-:Y:S01]  /*34c0*/  @!P3 STG.E.U8 desc[UR36][R12.64+0x31], R115 ;  /* 0x000031730c00b986 */ /* 0x0001e2000c101124 */
[----:B------:R-:W-:Y:S05]  /*34d0*/  @P4 BRA `(.L_x_91) ;  /* 0x00000000000c4947 */ /* 0x000fea0003800000 */
[----:B------:R-:W5:Y:S02]  /*34e0*/  LDG.E.U8 R156, desc[UR36][R162.64+0x38] ;  /* 0x00003824a29c7981 */ /* 0x000f64000c1e1100 */
[----:B-----5:R-:W-:-:S05]  /*34f0*/  PRMT R22, R156, 0x8880, RZ ;  /* 0x000088809c167816 */ /* 0x020fca00000000ff */
[----:B------:R-:W-:-:S07]  /*3500*/  IMAD R167, R22, R155, RZ ;  /* 0x0000009b16a77224 */ /* 0x000fce00078e02ff */
.L_x_91:
[----:B------:R-:W-:Y:S05]  /*3510*/  BSYNC B1 ;  /* 0x0000000000017941 */ /* 0x000fea0003800000 */
.L_x_90:
        /* <DEDUP_REMOVED lines=10> */
.L_x_93:
[----:B------:R-:W-:Y:S05]  /*35c0*/  BSYNC B1 ;  /* 0x0000000000017941 */ /* 0x000fea0003800000 */
.L_x_92:
[----:B------:R-:W-:Y:S01]  /*35d0*/  @!P2 IMAD R117, R117, R154, R167 ;  /* 0x0000009a7575a224 */ /* 0x000fe200078e02a7 */
[----:B------:R-:W-:Y:S04]  /*35e0*/  BSSY B1, `(.L_x_94) ;  /* 0x0000006000017945 */ /* 0x000fe80003800000 */
[----:B------:R0:W-:Y:S01]  /*35f0*/  @!P2 STG.E.U8 desc[UR36][R158.64+0x39], R117 ;  /* 0x000039759e00a986 */ /* 0x0001e2000c101124 */
[----:B------:R-:W-:Y:S05]  /*3600*/  @P3 BRA `(.L_x_95) ;  /* 0x00000000000c3947 */ /* 0x000fea0003800000 */
[----:B------:R-:W5:Y:S02]  /*3610*/  LDG.E.U8 R156, desc[UR36][R88.64+0x38] ;  /* 0x00003824589c7981 */ /* 0x000f64000c1e1100 */
[----:B-----5:R-:W-:-:S05]  /*3620*/  PRMT R22, R156, 0x8880, RZ ;  /* 0x000088809c167816 */ /* 0x020fca00000000ff */
[----:B------:R-:W-:-:S07]  /*3630*/  IMAD R167, R22, R155, RZ ;  /* 0x0000009b16a77224 */ /* 0x000fce00078e02ff */
.L_x_95:
[----:B------:R-:W-:Y:S05]  /*3640*/  BSYNC B1 ;  /* 0x0000000000017941 */ /* 0x000fea0003800000 */
.L_x_94:
[----:B--2---:R-:W-:Y:S01]  /*3650*/  @!P3 IMAD R91, R118, R154, R167 ;  /* 0x0000009a765bb224 */ /* 0x004fe200078e02a7 */
[----:B------:R-:W-:Y:S04]  /*3660*/  BSSY B1, `(.L_x_96) ;  /* 0x0000006000017945 */ /* 0x000fe80003800000 */
[----:B------:R2:W-:Y:S01]  /*3670*/  @!P3 STG.E.U8 desc[UR36][R12.64+0x38], R91 ;  /* 0x0000385b0c00b986 */ /* 0x0005e2000c101124 */
[----:B------:R-:W-:Y:S05]  /*3680*/  @P4 BRA `(.L_x_97) ;  /* 0x00000000000c4947 */ /* 0x000fea0003800000 */
[----:B------:R-:W5:Y:S02]  /*3690*/  LDG.E.U8 R156, desc[UR36][R88.64+0x39] ;  /* 0x00003924589c7981 */ /* 0x000f64000c1e1100 */
[----:B-----5:R-:W-:-:S05]  /*36a0*/  PRMT R22, R156, 0x8880, RZ ;  /* 0x000088809c167816 */ /* 0x020fca00000000ff */
[----:B------:R-:W-:-:S07]  /*36b0*/  IMAD R167, R22, R155, RZ ;  /* 0x0000009b16a77224 */ /* 0x000fce00078e02ff */
.L_x_97:
[----:B------:R-:W-:Y:S05]  /*36c0*/  BSYNC B1 ;  /* 0x0000000000017941 */ /* 0x000fea0003800000 */
.L_x_96:
        /* <DEDUP_REMOVED lines=10> */
.L_x_99:
[----:B------:R-:W-:Y:S05]  /*3770*/  BSYNC B1 ;  /* 0x0000000000017941 */ /* 0x000fea0003800000 */
.L_x_98:
[----:B--2---:R-:W-:Y:S01]  /*3780*/  @!P2 IMAD R91, R120, R154, R167 ;  /* 0x0000009a785ba224 */ /* 0x004fe200078e02a7 */
[----:B------:R-:W-:Y:S04]  /*3790*/  BSSY B1, `(.L_x_100) ;  /* 0x0000006000017945 */ /* 0x000fe80003800000 */
[----:B------:R2:W-:Y:S01]  /*37a0*/  @!P2 STG.E.U8 desc[UR36][R158.64+0x40], R91 ;  /* 0x0000405b9e00a986 */ /* 0x0005e2000c101124 */
[----:B------:R-:W-:Y:S05]  /*37b0*/  @P3 BRA `(.L_x_101) ;  /* 0x00000000000c3947 */ /* 0x000fea0003800000 */
[----:B------:R-:W5:Y:S02]  /*37c0*/  LDG.E.U8 R156, desc[UR36][R162.64+0x41] ;  /* 0x00004124a29c7981 */ /* 0x000f64000c1e1100 */
[----:B-----5:R-:W-:-:S05]  /*37d0*/  PRMT R22, R156, 0x8880, RZ ;  /* 0x000088809c167816 */ /* 0x020fca00000000ff */
[----:B------:R-:W-:-:S07]  /*37e0*/  IMAD R167, R22, R155, RZ ;  /* 0x0000009b16a77224 */ /* 0x000fce00078e02ff */
.L_x_101:
[----:B------:R-:W-:Y:S05]  /*37f0*/  BSYNC B1 ;  /* 0x0000000000017941 */ /* 0x000fea0003800000 */
.L_x_100:
[----:B------:R-:W-:Y:S01]  /*3800*/  @!P3 IMAD R121, R121, R154, R167 ;  /* 0x0000009a7979b224 */ /* 0x000fe200078e02a7 */
[----:B------:R-:W-:Y:S04]  /*3810*/  BSSY B1, `(.L_x_102) ;  /* 0x0000006000017945 */ /* 0x000fe80003800000 */
[----:B------:R0:W-:Y:S01]  /*3820*/  @!P3 STG.E.U8 desc[UR36][R158.64+0x41], R121 ;  /* 0x000041799e00b986 */ /* 0x0001e2000c101124 */
[----:B------:R-:W-:Y:S05]  /*3830*/  @P4 BRA `(.L_x_103) ;  /* 0x00000000000c4947 */ /* 0x000fea0003800000 */
[----:B------:R-:W5:Y:S02]  /*3840*/  LDG.E.U8 R156, desc[UR36][R88.64+0x40] ;  /* 0x00004024589c7981 */ /* 0x000f64000c1e1100 */
[----:B-----5:R-:W-:-:S05]  /*3850*/  PRMT R22, R156, 0x8880, RZ ;  /* 0x000088809c167816 */ /* 0x020fca00000000ff */
[----:B------:R-:W-:-:S07]  /*3860*/  IMAD R167, R22, R155, RZ ;  /* 0x0000009b16a77224 */ /* 0x000fce00078e02ff */
.L_x_103:
[----:B------:R-:W-:Y:S05]  /*3870*/  BSYNC B1 ;  /* 0x0000000000017941 */ /* 0x000fea0003800000 */
.L_x_102:
        /* <DEDUP_REMOVED lines=10> */
.L_x_105:
[----:B------:R-:W-:Y:S05]  /*3920*/  BSYNC B1 ;  /* 0x0000000000017941 */ /* 0x000fea0003800000 */
.L_x_104:
[----:B------:R-:W-:Y:S01]  /*3930*/  @!P2 IMAD R123, R123, R154, R167 ;  /* 0x0000009a7b7ba224 */ /* 0x000fe200078e02a7 */
[----:B------:R-:W-:Y:S04]  /*3940*/  BSSY B1, `(.L_x_106) ;  /* 0x0000006000017945 */ /* 0x000fe80003800000 */
[----:B------:R0:W-:Y:S01]  /*3950*/  @!P2 STG.E.U8 desc[UR36][R12.64+0x41], R123 ;  /* 0x0000417b0c00a986 */ /* 0x0001e2000c101124 */
[----:B------:R-:W-:Y:S05]  /*3960*/  @P3 BRA `(.L_x_107) ;  /* 0x00000000000c3947 */ /* 0x000fea0003800000 */
[----:B------:R-:W5:Y:S02]  /*3970*/  LDG.E.U8 R156, desc[UR36][R162.64+0x48] ;  /* 0x00004824a29c7981 */ /* 0x000f64000c1e1100 */
[----:B-----5:R-:W-:-:S05]  /*3980*/  PRMT R22, R156, 0x8880, RZ ;  /* 0x000088809c167816 */ /* 0x020fca00000000ff */
[----:B------:R-:W-:-:S07]  /*3990*/  IMAD R167, R22, R155, RZ ;  /* 0x0000009b16a77224 */ /* 0x000fce00078e02ff */
.L_x_107:
[----:B------:R-:W-:Y:S05]  /*39a0*/  BSYNC B1 ;  /* 0x0000000000017941 */ /* 0x000fea0003800000 */
.L_x_106:
[----:B--2---:R-:W-:Y:S01]  /*39b0*/  @!P3 IMAD R91, R124, R154, R167 ;  /* 0x0000009a7c5bb224 */ /* 0x004fe200078e02a7 */
[----:B------:R-:W-:Y:S04]  /*39c0*/  BSSY B1, `(.L_x_108) ;  /* 0x0000006000017945 */ /* 0x000fe80003800000 */
[----:B------:R2:W-:Y:S01]  /*39d0*/  @!P3 STG.E.U8 desc[UR36][R158.64+0x48], R91 ;  /* 0x0000485b9e00b986 */ /* 0x0005e2000c101124 */
[----:B------:R-:W-:Y:S05]  /*39e0*/  @P4 BRA `(.L_x_109) ;  /* 0x00000000000c4947 */ /* 0x000fea0003800000 */
[----:B------:R-:W5:Y:S02]  /*39f0*/  LDG.E.U8 R156, desc[UR36][R162.64+0x49] ;  /* 0x00004924a29c7981 */ /* 0x000f64000c1e1100 */
[----:B-----5:R-:W-:-:S05]  /*3a00*/  PRMT R22, R156, 0x8880, RZ ;  /* 0x000088809c167816 */ /* 0x020fca00000000ff */
[----:B------:R-:W-:-:S07]  /*3a10*/  IMAD R167, R22, R155, RZ ;  /* 0x0000009b16a77224 */ /* 0x000fce00078e02ff */
.L_x_109:
[----:B------:R-:W-:Y:S05]  /*3a20*/  BSYNC B1 ;  /* 0x0000000000017941 */ /* 0x000fea0003800000 */
.L_x_108:
        /* <DEDUP_REMOVED lines=10> */
.L_x_111:
[----:B------:R-:W-:Y:S05]  /*3ad0*/  BSYNC B1 ;  /* 0x0000000000017941 */ /* 0x000fea0003800000 */
.L_x_110:
[----:B--2---:R-:W-:Y:S01]  /*3ae0*/  @!P2 IMAD R91, R126, R154, R167 ;  /* 0x0000009a7e5ba224 */ /* 0x004fe200078e02a7 */
[----:B------:R-:W-:Y:S04]  /*3af0*/  BSSY B1, `(.L_x_112) ;  /* 0x0000006000017945 */ /* 0x000fe80003800000 */
[----:B------:R2:W-:Y:S01]  /*3b00*/  @!P2 STG.E.U8 desc[UR36][R12.64+0x48], R91 ;  /* 0x0000485b0c00a986 */ /* 0x0005e2000c101124 */
[----:B------:R-:W-:Y:S05]  /*3b10*/  @P3 BRA `(.L_x_113) ;  /* 0x00000000000c3947 */ /* 0x000fea0003800000 */
[----:B------:R-:W5:Y:S02]  /*3b20*/  LDG.E.U8 R156, desc[UR36][R88.64+0x49] ;  /* 0x00004924589c7981 */ /* 0x000f64000c1e1100 */
[----:B-----5:R-:W-:-:S05]  /*3b30*/  PRMT R22, R156, 0x8880, RZ ;  /* 0x000088809c167816 */ /* 0x020fca00000000ff */
[----:B------:R-:W-:-:S07]  /*3b40*/  IMAD R167, R22, R155, RZ ;  /* 0x0000009b16a77224 */ /* 0x000fce00078e02ff */
.L_x_113:
[----:B------:R-:W-:Y:S05]  /*3b50*/  BSYNC B1 ;  /* 0x0000000000017941 */ /* 0x000fea0003800000 */
.L_x_112:
[----:B------:R-:W-:Y:S01]  /*3b60*/  @!P3 IMAD R127, R127, R154, R167 ;  /* 0x0000009a7f7fb224 */ /* 0x000fe200078e02a7 */
[----:B------:R-:W-:Y:S04]  /*3b70*/  BSSY B1, `(.L_x_114) ;  /* 0x0000006000017945 */ /* 0x000fe80003800000 */
[----:B------:R0:W-:Y:S01]  /*3b80*/  @!P3 STG.E.U8 desc[UR36][R12.64+0x49], R127 ;  /* 0x0000497f0c00b986 */ /* 0x0001e2000c101124 */
[----:B------:R-:W-:Y:S05]  /*3b90*/  @P4 BRA `(.L_x_115) ;  /* 0x00000000000c4947 */ /* 0x000fea0003800000 */
[----:B------:R-:W5:Y:S02]  /*3ba0*/  LDG.E.U8 R156, desc[UR36][R162.64+0x50] ;  /* 0x00005024a29c7981 */ /* 0x000f64000c1e1100 */
[----:B-----5:R-:W-:-:S05]  /*3bb0*/  PRMT R22, R156, 0x8880, RZ ;  /* 0x000088809c167816 */ /* 0x020fca00000000ff */
[----:B------:R-:W-:-:S07]  /*3bc0*/  IMAD R167, R22, R155, RZ ;  /* 0x0000009b16a77224 */ /* 0x000fce00078e02ff */
.L_x_115:
[----:B------:R-:W-:Y:S05]  /*3bd0*/  BSYNC B1 ;  /* 0x0000000000017941 */ /* 0x000fea0003800000 */
.L_x_114:
        /* <DEDUP_REMOVED lines=10> */
.L_x_117:
[----:B------:R-:W-:Y:S05]  /*3c80*/  BSYNC B1 ;  /* 0x0000000000017941 */ /* 0x000fea0003800000 */
.L_x_116:
[----:B------:R-:W-:Y:S01]  /*3c90*/  @!P2 IMAD R129, R129, R154, R167 ;  /* 0x0000009a8181a224 */ /* 0x000fe200078e02a7 */
[----:B------:R-:W-:Y:S04]  /*3ca0*/  BSSY B1, `(.L_x_118) ;  /* 0x0000006000017945 */ /* 0x000fe80003800000 */
[----:B------:R0:W-:Y:S01]  /*3cb0*/  @!P2 STG.E.U8 desc[UR36][R158.64+0x51], R129 ;  /* 0x000051819e00a986 */ /* 0x0001e2000c101124 */
[----:B------:R-:W-:Y:S05]  /*3cc0*/  @P3 BRA `(.L_x_119) ;  /* 0x00000000000c3947 */ /* 0x000fea0003800000 */
[----:B------:R-:W5:Y:S02]  /*3cd0*/  LDG.E.U8 R156, desc[UR36][R88.64+0x50] ;  /* 0x00005024589c7981 */ /* 0x000f64000c1e1100 */
[----:B-----5:R-:W-:-:S05]  /*3ce0*/  PRMT R22, R156, 0x8880, RZ ;  /* 0x000088809c167816 */ /* 0x020fca00000000ff */
[----:B------:R-:W-:-:S07]  /*3cf0*/  IMAD R167, R22, R155, RZ ;  /* 0x0000009b16a77224 */ /* 0x000fce00078e02ff */
.L_x_119:
[----:B------:R-:W-:Y:S05]  /*3d00*/  BSYNC B1 ;  /* 0x0000000000017941 */ /* 0x000fea0003800000 */
.L_x_118:
[----:B--2---:R-:W-:Y:S01]  /*3d10*/  @!P3 IMAD R91, R130, R154, R167 ;  /* 0x0000009a825bb224 */ /* 0x004fe200078e02a7 */
[----:B------:R-:W-:Y:S04]  /*3d20*/  BSSY B1, `(.L_x_120) ;  /* 0x0000006000017945 */ /* 0x000fe80003800000 */
[----:B------:R2:W-:Y:S01]  /*3d30*/  @!P3 STG.E.U8 desc[UR36][R12.64+0x50], R91 ;  /* 0x0000505b0c00b986 */ /* 0x0005e2000c101124 */
[----:B------:R-:W-:Y:S05]  /*3d40*/  @P4 BRA `(.L_x_121) ;  /* 0x00000000000c4947 */ /* 0x000fea0003800000 */
[----:B------:R-:W5:Y:S02]  /*3d50*/  LDG.E.U8 R156, desc[UR36][R88.64+0x51] ;  /* 0x00005124589c7981 */ /* 0x000f64000c1e1100 */
[----:B-----5:R-:W-:-:S05]  /*3d60*/  PRMT R22, R156, 0x8880, RZ ;  /* 0x000088809c167816 */ /* 0x020fca00000000ff */
[----:B------:R-:W-:-:S07]  /*3d70*/  IMAD R167, R22, R155, RZ ;  /* 0x0000009b16a77224 */ /* 0x000fce00078e02ff */
.L_x_121:
[----:B------:R-:W-:Y:S05]  /*3d80*/  BSYNC B1 ;  /* 0x0000000000017941 */ /* 0x000fea0003800000 */
.L_x_120:
        /* <DEDUP_REMOVED lines=10> */
.L_x_123:
[----:B------:R-:W-:Y:S05]  /*3e30*/  BSYNC B1 ;  /* 0x0000000000017941 */ /* 0x000fea0003800000 */
.L_x_122:
[----:B--2---:R-:W-:Y:S01]  /*3e40*/  @!P2 IMAD R91, R132, R154, R167 ;  /* 0x0000009a845ba224 */ /* 0x004fe200078e02a7 */
[----:B------:R-:W-:Y:S04]  /*3e50*/  BSSY B1, `(.L_x_124) ;  /* 0x0000006000017945 */ /* 0x000fe80003800000 */
[----:B------:R2:W-:Y:S01]  /*3e60*/  @!P2 STG.E.U8 desc[UR36][R158.64+0x58], R91 ;  /* 0x0000585b9e00a986 */ /* 0x0005e2000c101124 */
[----:B------:R-:W-:Y:S05]  /*3e70*/  @P3 BRA `(.L_x_125) ;  /* 0x00000000000c3947 */ /* 0x000fea0003800000 */
[----:B------:R-:W5:Y:S02]  /*3e80*/  LDG.E.U8 R156, desc[UR36][R162.64+0x59] ;  /* 0x00005924a29c7981 */ /* 0x000f64000c1e1100 */
[----:B-----5:R-:W-:-:S05]  /*3e90*/  PRMT R22, R156, 0x8880, RZ ;  /* 0x000088809c167816 */ /* 0x020fca00000000ff */
[----:B------:R-:W-:-:S07]  /*3ea0*/  IMAD R167, R22, R155, RZ ;  /* 0x0000009b16a77224 */ /* 0x000fce00078e02ff */
.L_x_125:
[----:B------:R-:W-:Y:S05]  /*3eb0*/  BSYNC B1 ;  /* 0x0000000000017941 */ /* 0x000fea0003800000 */
.L_x_124:
[----:B------:R-:W-:Y:S01]  /*3ec0*/  @!P3 IMAD R133, R133, R154, R167 ;  /* 0x0000009a8585b224 */ /* 0x000fe200078e02a7 */
[----:B------:R-:W-:Y:S04]  /*3ed0*/  BSSY B1, `(.L_x_126) ;  /* 0x0000006000017945 */ /* 0x000fe80003800000 */
[----:B------:R0:W-:Y:S01]  /*3ee0*/  @!P3 STG.E.U8 desc[UR36][R158.64+0x59], R133 ;  /* 0x000059859e00b986 */ /* 0x0001e2000c101124 */
[----:B------:R-:W-:Y:S05]  /*3ef0*/  @P4 BRA `(.L_x_127) ;  /* 0x00000000000c4947 */ /* 0x000fea0003800000 */
[----:B------:R-:W5:Y:S02]  /*3f00*/  LDG.E.U8 R156, desc[UR36][R88.64+0x58] ;  /* 0x00005824589c7981 */ /* 0x000f64000c1e1100 */
[----:B-----5:R-:W-:-:S05]  /*3f10*/  PRMT R22, R156, 0x8880, RZ ;  /* 0x000088809c167816 */ /* 0x020fca00000000ff */
[----:B------:R-:W-:-:S07]  /*3f20*/  IMAD R167, R22, R155, RZ ;  /* 0x0000009b16a77224 */ /* 0x000fce00078e02ff */
.L_x_127:
[----:B------:R-:W-:Y:S05]  /*3f30*/  BSYNC B1 ;  /* 0x0000000000017941 */ /* 0x000fea0003800000 */
.L_x_126:
        /* <DEDUP_REMOVED lines=10> */
.L_x_129:
[----:B------:R-:W-:Y:S05]  /*3fe0*/  BSYNC B1 ;  /* 0x0000000000017941 */ /* 0x000fea0003800000 */
.L_x_128:
[----:B------:R-:W-:Y:S01]  /*3ff0*/  @!P2 IMAD R135, R135, R154, R167 ;  /* 0x0000009a8787a224 */ /* 0x000fe200078e02a7 */
[----:B------:R-:W-:Y:S04]  /*4000*/  BSSY B1, `(.L_x_130) ;  /* 0x0000006000017945 */ /* 0x000fe80003800000 */
[----:B------:R0:W-:Y:S01]  /*4010*/  @!P2 STG.E.U8 desc[UR36][R12.64+0x59], R135 ;  /* 0x000059870c00a986 */ /* 0x0001e2000c101124 */
[----:B------:R-:W-:Y:S05]  /*4020*/  @P3 BRA `(.L_x_131) ;  /* 0x00000000000c3947 */ /* 0x000fea0003800000 */
[----:B------:R-:W5:Y:S02]  /*4030*/  LDG.E.U8 R156, desc[UR36][R162.64+0x60] ;  /* 0x00006024a29c7981 */ /* 0x000f64000c1e1100 */
[----:B-----5:R-:W-:-:S05]  /*4040*/  PRMT R22, R156, 0x8880, RZ ;  /* 0x000088809c167816 */ /* 0x020fca00000000ff */
[----:B------:R-:W-:-:S07]  /*4050*/  IMAD R167, R22, R155, RZ ;  /* 0x0000009b16a77224 */ /* 0x000fce00078e02ff */
.L_x_131:
[----:B------:R-:W-:Y:S05]  /*4060*/  BSYNC B1 ;  /* 0x0000000000017941 */ /* 0x000fea0003800000 */
.L_x_130:
[----:B--2---:R-:W-:Y:S01]  /*4070*/  @!P3 IMAD R91, R136, R154, R167 ;  /* 0x0000009a885bb224 */ /* 0x004fe200078e02a7 */
[----:B------:R-:W-:Y:S04]  /*4080*/  BSSY B1, `(.L_x_132) ;  /* 0x0000006000017945 */ /* 0x000fe80003800000 */
[----:B------:R2:W-:Y:S01]  /*4090*/  @!P3 STG.E.U8 desc[UR36][R158.64+0x60], R91 ;  /* 0x0000605b9e00b986 */ /* 0x0005e2000c101124 */
[----:B------:R-:W-:Y:S05]  /*40a0*/  @P4 BRA `(.L_x_133) ;  /* 0x00000000000c4947 */ /* 0x000fea0003800000 */
[----:B------:R-:W5:Y:S02]  /*40b0*/  LDG.E.U8 R156, desc[UR36][R162.64+0x61] ;  /* 0x00006124a29c7981 */ /* 0x000f64000c1e1100 */
[----:B-----5:R-:W-:-:S05]  /*40c0*/  PRMT R22, R156, 0x8880, RZ ;  /* 0x000088809c167816 */ /* 0x020fca00000000ff */
[----:B------:R-:W-:-:S07]  /*40d0*/  IMAD R167, R22, R155, RZ ;  /* 0x0000009b16a77224 */ /* 0x000fce00078e02ff */
.L_x_133:
[----:B------:R-:W-:Y:S05]  /*40e0*/  BSYNC B1 ;  /* 0x0000000000017941 */ /* 0x000fea0003800000 */
.L_x_132:
        /* <DEDUP_REMOVED lines=10> */
.L_x_135:
[----:B------:R-:W-:Y:S05]  /*4190*/  BSYNC B1 ;  /* 0x0000000000017941 */ /* 0x000fea0003800000 */
.L_x_134:
[----:B--2---:R-:W-:Y:S01]  /*41a0*/  @!P2 IMAD R91, R138, R154, R167 ;  /* 0x0000009a8a5ba224 */ /* 0x004fe200078e02a7 */
[----:B------:R-:W-:Y:S04]  /*41b0*/  BSSY B1, `(.L_x_136) ;  /* 0x0000006000017945 */ /* 0x000fe80003800000 */
[----:B------:R2:W-:Y:S01]  /*41c0*/  @!P2 STG.E.U8 desc[UR36][R12.64+0x60], R91 ;  /* 0x0000605b0c00a986 */ /* 0x0005e2000c101124 */
[----:B------:R-:W-:Y:S05]  /*41d0*/  @P3 BRA `(.L_x_137) ;  /* 0x00000000000c3947 */ /* 0x000fea0003800000 */
[----:B------:R-:W5:Y:S02]  /*41e0*/  LDG.E.U8 R156, desc[UR36][R88.64+0x61] ;  /* 0x00006124589c7981 */ /* 0x000f64000c1e1100 */
[----:B-----5:R-:W-:-:S05]  /*41f0*/  PRMT R22, R156, 0x8880, RZ ;  /* 0x000088809c167816 */ /* 0x020fca00000000ff */
[----:B------:R-:W-:-:S07]  /*4200*/  IMAD R167, R22, R155, RZ ;  /* 0x0000009b16a77224 */ /* 0x000fce00078e02ff */
.L_x_137:
[----:B------:R-:W-:Y:S05]  /*4210*/  BSYNC B1 ;  /* 0x0000000000017941 */ /* 0x000fea0003800000 */
.L_x_136:
[----:B------:R-:W-:Y:S01]  /*4220*/  @!P3 IMAD R139, R139, R154, R167 ;  /* 0x0000009a8b8bb224 */ /* 0x000fe200078e02a7 */
[----:B------:R-:W-:Y:S04]  /*4230*/  BSSY B1, `(.L_x_138) ;  /* 0x0000006000017945 */ /* 0x000fe80003800000 */
[----:B------:R0:W-:Y:S01]  /*4240*/  @!P3 STG.E.U8 desc[UR36][R12.64+0x61], R139 ;  /* 0x0000618b0c00b986 */ /* 0x0001e2000c101124 */
[----:B------:R-:W-:Y:S05]  /*4250*/  @P4 BRA `(.L_x_139) ;  /* 0x00000000000c4947 */ /* 0x000fea0003800000 */
[----:B------:R-:W5:Y:S02]  /*4260*/  LDG.E.U8 R156, desc[UR36][R162.64+0x68] ;  /* 0x00006824a29c7981 */ /* 0x000f64000c1e1100 */
[----:B-----5:R-:W-:-:S05]  /*4270*/  PRMT R22, R156, 0x8880, RZ ;  /* 0x000088809c167816 */ /* 0x020fca00000000ff */
[----:B------:R-:W-:-:S07]  /*4280*/  IMAD R167, R22, R155, RZ ;  /* 0x0000009b16a77224 */ /* 0x000fce00078e02ff */
.L_x_139:
[----:B------:R-:W-:Y:S05]  /*4290*/  BSYNC B1 ;  /* 0x0000000000017941 */ /* 0x000fea0003800000 */
.L_x_138:
        /* <DEDUP_REMOVED lines=10> */
.L_x_141:
[----:B------:R-:W-:Y:S05]  /*4340*/  BSYNC B1 ;  /* 0x0000000000017941 */ /* 0x000fea0003800000 */
.L_x_140:
[----:B------:R-:W-:Y:S01]  /*4350*/  @!P2 IMAD R141, R141, R154, R167 ;  /* 0x0000009a8d8da224 */ /* 0x000fe200078e02a7 */
[----:B------:R-:W-:Y:S04]  /*4360*/  BSSY B1, `(.L_x_142) ;  /* 0x0000006000017945 */ /* 0x000fe80003800000 */
[----:B------:R0:W-:Y:S01]  /*4370*/  @!P2 STG.E.U8 desc[UR36][R158.64+0x69], R141 ;  /* 0x0000698d9e00a986 */ /* 0x0001e2000c101124 */
[----:B------:R-:W-:Y:S05]  /*4380*/  @P3 BRA `(.L_x_143) ;  /* 0x00000000000c3947 */ /* 0x000fea0003800000 */
[----:B------:R-:W5:Y:S02]  /*4390*/  LDG.E.U8 R156, desc[UR36][R88.64+0x68] ;  /* 0x00006824589c7981 */ /* 0x000f64000c1e1100 */
[----:B-----5:R-:W-:-:S05]  /*43a0*/  PRMT R22, R156, 0x8880, RZ ;  /* 0x000088809c167816 */ /* 0x020fca00000000ff */
[----:B------:R-:W-:-:S07]  /*43b0*/  IMAD R167, R22, R155, RZ ;  /* 0x0000009b16a77224 */ /* 0x000fce00078e02ff */
.L_x_143:
[----:B------:R-:W-:Y:S05]  /*43c0*/  BSYNC B1 ;  /* 0x0000000000017941 */ /* 0x000fea0003800000 */
.L_x_142:
[----:B--2---:R-:W-:Y:S01]  /*43d0*/  @!P3 IMAD R91, R142, R154, R167 ;  /* 0x0000009a8e5bb224 */ /* 0x004fe200078e02a7 */
[----:B------:R-:W-:Y:S04]  /*43e0*/  BSSY B1, `(.L_x_144) ;  /* 0x0000006000017945 */ /* 0x000fe80003800000 */
[----:B------:R2:W-:Y:S01]  /*43f0*/  @!P3 STG.E.U8 desc[UR36][R12.64+0x68], R91 ;  /* 0x0000685b0c00b986 */ /* 0x0005e2000c101124 */
[----:B------:R-:W-:Y:S05]  /*4400*/  @P4 BRA `(.L_x_145) ;  /* 0x00000000000c4947 */ /* 0x000fea0003800000 */
[----:B------:R-:W5:Y:S02]  /*4410*/  LDG.E.U8 R156, desc[UR36][R88.64+0x69] ;  /* 0x00006924589c7981 */ /* 0x000f64000c1e1100 */
[----:B-----5:R-:W-:-:S05]  /*4420*/  PRMT R22, R156, 0x8880, RZ ;  /* 0x000088809c167816 */ /* 0x020fca00000000ff */
[----:B------:R-:W-:-:S07]  /*4430*/  IMAD R167, R22, R155, RZ ;  /* 0x0000009b16a77224 */ /* 0x000fce00078e02ff */
.L_x_145:
[----:B------:R-:W-:Y:S05]  /*4440*/  BSYNC B1 ;  /* 0x0000000000017941 */ /* 0x000fea0003800000 */
.L_x_144:
        /* <DEDUP_REMOVED lines=10> */
.L_x_147:
[----:B------:R-:W-:Y:S05]  /*44f0*/  BSYNC B1 ;  /* 0x0000000000017941 */ /* 0x000fea0003800000 */
.L_x_146:
[----:B--2---:R-:W-:Y:S01]  /*4500*/  @!P2 IMAD R91, R144, R154, R167 ;  /* 0x0000009a905ba224 */ /* 0x004fe200078e02a7 */
[----:B------:R-:W-:Y:S04]  /*4510*/  BSSY B1, `(.L_x_148) ;  /* 0x0000006000017945 */ /* 0x000fe80003800000 */
[----:B------:R2:W-:Y:S01]  /*4520*/  @!P2 STG.E.U8 desc[UR36][R158.64+0x70], R91 ;  /* 0x0000705b9e00a986 */ /* 0x0005e2000c101124 */
[----:B------:R-:W-:Y:S05]  /*4530*/  @P3 BRA `(.L_x_149) ;  /* 0x00000000000c3947 */ /* 0x000fea0003800000 */
[----:B------:R-:W5:Y:S02]  /*4540*/  LDG.E.U8 R156, desc[UR36][R162.64+0x71] ;  /* 0x00007124a29c7981 */ /* 0x000f64000c1e1100 */
[----:B-----5:R-:W-:-:S05]  /*4550*/  PRMT R22, R156, 0x8880, RZ ;  /* 0x000088809c167816 */ /* 0x020fca00000000ff */
[----:B------:R-:W-:-:S07]  /*4560*/  IMAD R167, R22, R155, RZ ;  /* 0x0000009b16a77224 */ /* 0x000fce00078e02ff */
.L_x_149:
[----:B------:R-:W-:Y:S05]  /*4570*/  BSYNC B1 ;  /* 0x0000000000017941 */ /* 0x000fea0003800000 */
.L_x_148:
[----:B------:R-:W-:Y:S01]  /*4580*/  @!P3 IMAD R145, R145, R154, R167 ;  /* 0x0000009a9191b224 */ /* 0x000fe200078e02a7 */
[----:B------:R-:W-:Y:S04]  /*4590*/  BSSY B1, `(.L_x_150) ;  /* 0x0000006000017945 */ /* 0x000fe80003800000 */
[----:B------:R0:W-:Y:S01]  /*45a0*/  @!P3 STG.E.U8 desc[UR36][R158.64+0x71], R145 ;  /* 0x000071919e00b986 */ /* 0x0001e2000c101124 */
[----:B------:R-:W-:Y:S05]  /*45b0*/  @P4 BRA `(.L_x_151) ;  /* 0x00000000000c4947 */ /* 0x000fea0003800000 */
[----:B------:R-:W5:Y:S02]  /*45c0*/  LDG.E.U8 R156, desc[UR36][R88.64+0x70] ;  /* 0x00007024589c7981 */ /* 0x000f64000c1e1100 */
[----:B-----5:R-:W-:-:S05]  /*45d0*/  PRMT R22, R156, 0x8880, RZ ;  /* 0x000088809c167816 */ /* 0x020fca00000000ff */
[----:B------:R-:W-:-:S07]  /*45e0*/  IMAD R167, R22, R155, RZ ;  /* 0x0000009b16a77224 */ /* 0x000fce00078e02ff */
.L_x_151:
[----:B------:R-:W-:Y:S05]  /*45f0*/  BSYNC B1 ;  /* 0x0000000000017941 */ /* 0x000fea0003800000 */
.L_x_150:
[----:B------:R-:W-:Y:S01]  /*4600*/  ISETP.LT.OR P2, PT, R164, 0x72, !P0 ;  /* 0x00000072a400780c */ /* 0x000fe20004741670 */
[----:B--2---:R-:W-:Y:S01]  /*4610*/  @!P4 IMAD R91, R146, R154, R167 ;  /* 0x0000009a925bc224 */ /* 0x004fe200078e02a7 */
[----:B------:R-:W-:Y:S01]  /*4620*/  BSSY B1, `(.L_x_152) ;  /* 0x0000009000017945 */ /* 0x000fe20003800000 */
[----:B------:R-:W-:-:S03]  /*4630*/  IADD3 R165, P3, R165, 0x80, RZ ;  /* 0x00000080a5a57810 */ /* 0x000fc60007f7e0ff */
[----:B------:R2:W-:Y:S01]  /*4640*/  @!P4 STG.E.U8 desc[UR36][R12.64+0x70], R91 ;  /* 0x0000705b0c00c986 */ /* 0x0005e2000c101124 */
[C---:B------:R-:W-:Y:S02]  /*4650*/  ISETP.LT.OR P4, PT, R164.reuse, 0x79, !P1 ;  /* 0x00000079a400780c */ /* 0x040fe40004f81670 */
[----:B------:R-:W-:-:S04]  /*4660*/  ISETP.LT.OR P1, PT, R164, 0x7a, !P1 ;  /* 0x0000007aa400780c */ /* 0x000fc80004f21670 */
[----:B------:R-:W-:Y:S09]  /*4670*/  @P2 BRA `(.L_x_153) ;  /* 0x00000000000c2947 */ /* 0x000ff20003800000 */
[----:B------:R-:W5:Y:S02]  /*4680*/  LDG.E.U8 R156, desc[UR36][R88.64+0x71] ;  /* 0x00007124589c7981 */ /* 0x000f64000c1e1100 */
[----:B-----5:R-:W-:-:S05]  /*4690*/  PRMT R22, R156, 0x8880, RZ ;  /* 0x000088809c167816 */ /* 0x020fca00000000ff */
[----:B------:R-:W-:-:S07]  /*46a0*/  IMAD R167, R22, R155, RZ ;  /* 0x0000009b16a77224 */ /* 0x000fce00078e02ff */
.L_x_153:
[----:B------:R-:W-:Y:S05]  /*46b0*/  BSYNC B1 ;  /* 0x0000000000017941 */ /* 0x000fea0003800000 */
.L_x_152:
[----:B------:R-:W-:Y:S01]  /*46c0*/  @!P2 IMAD R147, R147, R154, R167 ;  /* 0x0000009a9393a224 */ /* 0x000fe200078e02a7 */
[----:B------:R-:W-:Y:S04]  /*46d0*/  BSSY B1, `(.L_x_154) ;  /* 0x0000006000017945 */ /* 0x000fe80003800000 */
[----:B------:R0:W-:Y:S01]  /*46e0*/  @!P2 STG.E.U8 desc[UR36][R12.64+0x71], R147 ;  /* 0x000071930c00a986 */ /* 0x0001e2000c101124 */
[----:B------:R-:W-:Y:S05]  /*46f0*/  @P4 BRA `(.L_x_155) ;  /* 0x00000000000c4947 */ /* 0x000fea0003800000 */
[----:B------:R-:W5:Y:S02]  /*4700*/  LDG.E.U8 R156, desc[UR36][R162.64+0x78] ;  /* 0x00007824a29c7981 */ /* 0x000f64000c1e1100 */
[----:B-----5:R-:W-:-:S05]  /*4710*/  PRMT R22, R156, 0x8880, RZ ;  /* 0x000088809c167816 */ /* 0x020fca00000000ff */
[----:B------:R-:W-:-:S07]  /*4720*/  IMAD R167, R22, R155, RZ ;  /* 0x0000009b16a77224 */ /* 0x000fce00078e02ff */
.L_x_155:
[----:B------:R-:W-:Y:S05]  /*4730*/  BSYNC B1 ;  /* 0x0000000000017941 */ /* 0x000fea0003800000 */
.L_x_154:
[----:B--2---:R-:W-:Y:S01]  /*4740*/  @!P4 IMAD R91, R148, R154, R167 ;  /* 0x0000009a945bc224 */ /* 0x004fe200078e02a7 */
[----:B------:R-:W-:Y:S04]  /*4750*/  BSSY B1, `(.L_x_156) ;  /* 0x0000006000017945 */ /* 0x000fe80003800000 */
[----:B------:R2:W-:Y:S01]  /*4760*/  @!P4 STG.E.U8 desc[UR36][R158.64+0x78], R91 ;  /* 0x0000785b9e00c986 */ /* 0x0005e2000c101124 */
[----:B------:R-:W-:Y:S05]  /*4770*/  @P1 BRA `(.L_x_157) ;  /* 0x00000000000c1947 */ /* 0x000fea0003800000 */
[----:B------:R-:W5:Y:S02]  /*4780*/  LDG.E.U8 R156, desc[UR36][R162.64+0x79] ;  /* 0x00007924a29c7981 */ /* 0x000f64000c1e1100 */
[----:B-----5:R-:W-:-:S05]  /*4790*/  PRMT R22, R156, 0x8880, RZ ;  /* 0x000088809c167816 */ /* 0x020fca00000000ff */
[----:B------:R-:W-:-:S07]  /*47a0*/  IMAD R167, R22, R155, RZ ;  /* 0x0000009b16a77224 */ /* 0x000fce00078e02ff */
.L_x_157:
[----:B------:R-:W-:Y:S05]  /*47b0*/  BSYNC B1 ;  /* 0x0000000000017941 */ /* 0x000fea0003800000 */
.L_x_156:
[----:B------:R-:W-:Y:S01]  /*47c0*/  IMAD.X R5, RZ, RZ, R5, P3 ;  /* 0x000000ffff057224 */ /* 0x000fe200018e0605 */
[C---:B------:R-:W-:Y:S01]  /*47d0*/  ISETP.LT.OR P3, PT, R164.reuse, 0x79, !P0 ;  /* 0x00000079a400780c */ /* 0x040fe20004761670 */
[----:B------:R-:W-:Y:S01]  /*47e0*/  @!P1 IMAD R149, R149, R154, R167 ;  /* 0x0000009a95959224 */ /* 0x000fe200078e02a7 */
[----:B------:R-:W-:Y:S01]  /*47f0*/  ISETP.GE.AND P2, PT, R3, 0x81, PT ;  /* 0x000000810300780c */ /* 0x000fe20003f46270 */
[-C--:B--2---:R-:W-:Y:S01]  /*4800*/  IMAD.WIDE.U32 R90, R165, R14.reuse, R152 ;  /* 0x0000000ea55a7225 */ /* 0x084fe200078e0098 */
[----:B------:R-:W-:Y:S01]  /*4810*/  BSSY B1, `(.L_x_158) ;  /* 0x000000b000017945 */ /* 0x000fe20003800000 */
[C---:B------:R-:W-:Y:S01]  /*4820*/  ISETP.LT.OR P0, PT, R164.reuse, 0x7a, !P0 ;  /* 0x0000007aa400780c */ /* 0x040fe20004701670 */
[----:B------:R2:W-:Y:S01]  /*4830*/  @!P1 STG.E.U8 desc[UR36][R158.64+0x79], R149 ;  /* 0x000079959e009986 */ /* 0x0005e2000c101124 */
[----:B------:R-:W-:Y:S01]  /*4840*/  IMAD R22, R5, R14, RZ ;  /* 0x0000000e05167224 */ /* 0x000fe200078e02ff */
[----:B------:R-:W-:Y:S02]  /*4850*/  ISETP.LT.OR P1, PT, R164, 0x1, !P2 ;  /* 0x00000001a400780c */ /* 0x000fe40005721670 */
[----:B------:R-:W-:Y:S01]  /*4860*/  IADD3 R4, P4, R90, R10, RZ ;  /* 0x0000000a5a047210 */ /* 0x000fe20007f9e0ff */
[----:B---3--:R-:W-:-:S02]  /*4870*/  IMAD R93, R165, R15, R22 ;  /* 0x0000000fa55d7224 */ /* 0x008fc400078e0216 */
[----:B------:R-:W-:Y:S10]  /*4880*/  @P3 BRA `(.L_x_159) ;  /* 0x00000000000c3947 */ /* 0x000ff40003800000 */
[----:B------:R-:W3:Y:S02]  /*4890*/  LDG.E.U8 R156, desc[UR36][R88.64+0x78] ;  /* 0x00007824589c7981 */ /* 0x000ee4000c1e1100 */
[----:B---3--:R-:W-:-:S05]  /*48a0*/  PRMT R22, R156, 0x8880, RZ ;  /* 0x000088809c167816 */ /* 0x008fca00000000ff */
[----:B------:R-:W-:-:S07]  /*48b0*/  IMAD R167, R22, R155, RZ ;  /* 0x0000009b16a77224 */ /* 0x000fce00078e02ff */
.L_x_159:
[----:B------:R-:W-:Y:S05]  /*48c0*/  BSYNC B1 ;  /* 0x0000000000017941 */ /* 0x000fea0003800000 */
.L_x_158:
[----:B------:R-:W-:Y:S01]  /*48d0*/  @!P3 IMAD R15, R150, R154, R167 ;  /* 0x0000009a960fb224 */ /* 0x000fe200078e02a7 */
[----:B------:R-:W-:Y:S01]  /*48e0*/  BSSY B1, `(.L_x_160) ;  /* 0x0000007000017945 */ /* 0x000fe20003800000 */
[----:B------:R-:W-:-:S03]  /*48f0*/  IADD3.X R5, R11, R91, R93, P4, !PT ;  /* 0x0000005b0b057210 */ /* 0x000fc600027fe45d */
[----:B------:R3:W-:Y:S01]  /*4900*/  @!P3 STG.E.U8 desc[UR36][R12.64+0x78], R15 ;  /* 0x0000780f0c00b986 */ /* 0x0007e2000c101124 */
[----:B------:R-:W-:Y:S05]  /*4910*/  @P0 BRA `(.L_x_161) ;  /* 0x00000000000c0947 */ /* 0x000fea0003800000 */
[----:B------:R-:W5:Y:S02]  /*4920*/  LDG.E.U8 R156, desc[UR36][R88.64+0x79] ;  /* 0x00007924589c7981 */ /* 0x000f64000c1e1100 */
[----:B-----5:R-:W-:-:S05]  /*4930*/  PRMT R22, R156, 0x8880, RZ ;  /* 0x000088809c167816 */ /* 0x020fca00000000ff */
[----:B------:R-:W-:-:S07]  /*4940*/  IMAD R167, R22, R155, RZ ;  /* 0x0000009b16a77224 */ /* 0x000fce00078e02ff */
.L_x_161:
[----:B------:R-:W-:Y:S05]  /*4950*/  BSYNC B1 ;  /* 0x0000000000017941 */ /* 0x000fea0003800000 */
.L_x_160:
[----:B------:R-:W-:Y:S01]  /*4960*/  @!P0 IMAD R151, R151, R154, R167 ;  /* 0x0000009a97978224 */ /* 0x000fe200078e02a7 */
[----:B------:R-:W-:Y:S04]  /*4970*/  BSSY B1, `(.L_x_162) ;  /* 0x0000006000017945 */ /* 0x000fe80003800000 */
[----:B------:R0:W-:Y:S01]  /*4980*/  @!P0 STG.E.U8 desc[UR36][R12.64+0x79], R151 ;  /* 0x000079970c008986 */ /* 0x0001e2000c101124 */
[----:B------:R-:W-:Y:S05]  /*4990*/  @P1 BRA `(.L_x_163) ;  /* 0x00000000000c1947 */ /* 0x000fea0003800000 */
[----:B------:R-:W0:Y:S02]  /*49a0*/  LDG.E.U8 R156, desc[UR36][R4.64] ;  /* 0x00000024049c7981 */ /* 0x000e24000c1e1100 */
[----:B01-34-:R-:W-:-:S05]  /*49b0*/  PRMT R12, R156, 0x8880, RZ ;  /* 0x000088809c0c7816 */ /* 0x01bfca00000000ff */
[----:B------:R-:W-:-:S07]  /*49c0*/  IMAD R167, R12, R155, RZ ;  /* 0x0000009b0ca77224 */ /* 0x000fce00078e02ff */
.L_x_163:
[----:B------:R-:W-:Y:S05]  /*49d0*/  BSYNC B1 ;  /* 0x0000000000017941 */ /* 0x000fea0003800000 */
.L_x_162:
[----:B01-34-:R-:W-:Y:S01]  /*49e0*/  @!P1 IMAD R13, R24, R154, R167 ;  /* 0x0000009a180d9224 */ /* 0x01bfe200078e02a7 */
[----:B------:R-:W-:Y:S01]  /*49f0*/  BSSY B1, `(.L_x_164) ;  /* 0x000000b000017945 */ /* 0x000fe20003800000 */
[----:B------:R-:W-:Y:S01]  /*4a00*/  IMAD.WIDE.U32 R14, R165, R14, R160 ;  /* 0x0000000ea50e7225 */ /* 0x000fe200078e00a0 */
[----:B------:R-:W-:Y:S02]  /*4a10*/  ISETP.GE.AND P0, PT, R3, 0x89, PT ;  /* 0x000000890300780c */ /* 0x000fe40003f06270 */
[----:B------:R0:W-:Y:S01]  /*4a20*/  @!P1 STG.E.U8 desc[UR36][R6.64], R13 ;  /* 0x0000000d06009986 */ /* 0x0001e2000c101124 */
[----:B------:R-:W-:Y:S02]  /*4a30*/  ISETP.LT.OR P1, PT, R164, 0x2, !P2 ;  /* 0x00000002a400780c */ /* 0x000fe40005721670 */
[----:B------:R-:W-:Y:S01]  /*4a40*/  IADD3 R10, P3, P4, R20, R10, R14 ;  /* 0x0000000a140a7210 */ /* 0x000fe20007c7e00e */
[----:B------:R-:W-:-:S10]  /*4a50*/  IMAD.IADD R14, R93, 0x1, R15 ;  /* 0x000000015d0e7824 */ /* 0x000fd400078e020f */
[----:B0-----:R-:W-:Y:S05]  /*4a60*/  @P1 BRA `(.L_x_165) ;  /* 0x00000000000c1947 */ /* 0x001fea0003800000 */
[----:B------:R-:W3:Y:S02]  /*4a70*/  LDG.E.U8 R156, desc[UR36][R4.64+0x1] ;  /* 0x00000124049c7981 */ /* 0x000ee4000c1e1100 */
[----:B---3--:R-:W-:-:S05]  /*4a80*/  PRMT R12, R156, 0x8880, RZ ;  /* 0x000088809c0c7816 */ /* 0x008fca00000000ff */
[----:B------:R-:W-:-:S07]  /*4a90*/  IMAD R167, R12, R155, RZ ;  /* 0x0000009b0ca77224 */ /* 0x000fce00078e02ff */
.L_x_165:
[----:B------:R-:W-:Y:S05]  /*4aa0*/  BSYNC B1 ;  /* 0x0000000000017941 */ /* 0x000fea0003800000 */
.L_x_164:
[----:B------:R-:W-:Y:S01]  /*4ab0*/  IADD3.X R11, R153, R11, R14, P3, P4 ;  /* 0x0000000b990b7210 */ /* 0x000fe20001fe840e */
[----:B------:R-:W-:Y:S01]  /*4ac0*/  @!P1 IMAD R25, R25, R154, R167 ;  /* 0x0000009a19199224 */ /* 0x000fe200078e02a7 */
[C---:B------:R-:W-:Y:S01]  /*4ad0*/  ISETP.LT.OR P3, PT, R164.reuse, 0x1, !P0 ;  /* 0x00000001a400780c */ /* 0x040fe20004761670 */
[----:B------:R-:W-:Y:S01]  /*4ae0*/  BSSY B1, `(.L_x_166) ;  /* 0x0000008000017945 */ /* 0x000fe20003800000 */
[C---:B------:R-:W-:Y:S02]  /*4af0*/  ISETP.LT.OR P4, PT, R164.reuse, 0x9, !P2 ;  /* 0x00000009a400780c */ /* 0x040fe40005781670 */
[----:B------:R0:W-:Y:S01]  /*4b00*/  @!P1 STG.E.U8 desc[UR36][R6.64+0x1], R25 ;  /* 0x0000011906009986 */ /* 0x0001e2000c101124 */
[----:B------:R-:W-:-:S08]  /*4b10*/  ISETP.LT.OR P1, PT, R164, 0x2, !P0 ;  /* 0x00000002a400780c */ /* 0x000fd00004721670 */
[----:B------:R-:W-:Y:S05]  /*4b20*/  @P3 BRA `(.L_x_167) ;  /* 0x00000000000c3947 */ /* 0x000fea0003800000 */
[----:B------:R-:W3:Y:S02]  /*4b30*/  LDG.E.U8 R156, desc[UR36][R10.64] ;  /* 0x000000240a9c7981 */ /* 0x000ee4000c1e1100 */
[----:B---3--:R-:W-:-:S05]  /*4b40*/  PRMT R12, R156, 0x8880, RZ ;  /* 0x000088809c0c7816 */ /* 0x008fca00000000ff */
[----:B------:R-:W-:-:S07]  /*4b50*/  IMAD R167, R12, R155, RZ ;  /* 0x0000009b0ca77224 */ /* 0x000fce00078e02ff */
.L_x_167:
[----:B------:R-:W-:Y:S05]  /*4b60*/  BSYNC B1 ;  /* 0x0000000000017941 */ /* 0x000fea0003800000 */
.L_x_166:
[----:B------:R-:W-:Y:S01]  /*4b70*/  @!P3 IMAD R3, R26, R154, R167 ;  /* 0x0000009a1a03b224 */ /* 0x000fe200078e02a7 */
[----:B------:R-:W-:Y:S04]  /*4b80*/  BSSY B1, `(.L_x_168) ;  /* 0x0000006000017945 */ /* 0x000fe80003800000 */
[----:B------:R1:W-:Y:S01]  /*4b90*/  @!P3 STG.E.U8 desc[UR36][R8.64], R3 ;  /* 0x000000030800b986 */ /* 0x0003e2000c101124 */
[----:B------:R-:W-:Y:S05]  /*4ba0*/  @P1 BRA `(.L_x_169) ;  /* 0x00000000000c1947 */ /* 0x000fea0003800000 */
[----:B------:R-:W3:Y:S02]  /*4bb0*/  LDG.E.U8 R156, desc[UR36][R10.64+0x1] ;  /* 0x000001240a9c7981 */ /* 0x000ee4000c1e1100 */
[----:B---3--:R-:W-:-:S05]  /*4bc0*/  PRMT R12, R156, 0x8880, RZ ;  /* 0x000088809c0c7816 */ /* 0x008fca00000000ff */
[----:B------:R-:W-:-:S07]  /*4bd0*/  IMAD R167, R12, R155, RZ ;  /* 0x0000009b0ca77224 */ /* 0x000fce00078e02ff */
.L_x_169:
[----:B------:R-:W-:Y:S05]  /*4be0*/  BSYNC B1 ;  /* 0x0000000000017941 */ /* 0x000fea0003800000 */
.L_x_168:
[----:B------:R-:W-:Y:S01]  /*4bf0*/  @!P1 IMAD R27, R27, R154, R167 ;  /* 0x0000009a1b1b9224 */ /* 0x000fe200078e02a7 */
[----:B------:R-:W-:Y:S04]  /*4c00*/  BSSY B1, `(.L_x_170) ;  /* 0x0000006000017945 */ /* 0x000fe80003800000 */
[----:B------:R3:W-:Y:S01]  /*4c10*/  @!P1 STG.E.U8 desc[UR36][R8.64+0x1], R27 ;  /* 0x0000011b08009986 */ /* 0x0007e2000c101124 */
[----:B------:R-:W-:Y:S05]  /*4c20*/  @P4 BRA `(.L_x_171) ;  /* 0x00000000000c4947 */ /* 0x000fea0003800000 */
[----:B------:R-:W4:Y:S02]  /*4c30*/  LDG.E.U8 R156, desc[UR36][R4.64+0x8] ;  /* 0x00000824049c7981 */ /* 0x000f24000c1e1100 */
[----:B----4-:R-:W-:-:S05]  /*4c40*/  PRMT R12, R156, 0x8880, RZ ;  /* 0x000088809c0c7816 */ /* 0x010fca00000000ff */
[----:B------:R-:W-:-:S07]  /*4c50*/  IMAD R167, R12, R155, RZ ;  /* 0x0000009b0ca77224 */ /* 0x000fce00078e02ff */
.L_x_171:
[----:B------:R-:W-:Y:S05]  /*4c60*/  BSYNC B1 ;  /* 0x0000000000017941 */ /* 0x000fea0003800000 */
.L_x_170:
[----:B------:R-:W-:Y:S01]  /*4c70*/  ISETP.LT.OR P1, PT, R164, 0xa, !P2 ;  /* 0x0000000aa400780c */ /* 0x000fe20005721670 */
[----:B-1----:R-:W-:Y:S01]  /*4c80*/  @!P4 IMAD R3, R28, R154, R167 ;  /* 0x0000009a1c03c224 */ /* 0x002fe200078e02a7 */
[----:B------:R-:W-:Y:S01]  /*4c90*/  BSSY B1, `(.L_x_172) ;  /* 0x0000008000017945 */ /* 0x000fe20003800000 */
[----:B------:R-:W-:-:S03]  /*4ca0*/  ISETP.LT.OR P3, PT, R164, 0x9, !P0 ;  /* 0x00000009a400780c */ /* 0x000fc60004761670 */
[----:B------:R1:W-:Y:S01]  /*4cb0*/  @!P4 STG.E.U8 desc[UR36][R6.64+0x8], R3 ;  /* 0x000008030600c986 */ /* 0x0003e2000c101124 */
[----:B------:R-:W-:-:S06]  /*4cc0*/  ISETP.LT.OR P4, PT, R164, 0xa, !P0 ;  /* 0x0000000aa400780c */ /* 0x000fcc0004781670 */
[----:B------:R-:W-:Y:S07]  /*4cd0*/  @P1 BRA `(.L_x_173) ;  /* 0x00000000000c1947 */ /* 0x000fee0003800000 */
[----:B------:R-:W4:Y:S02]  /*4ce0*/  LDG.E.U8 R156, desc[UR36][R4.64+0x9] ;  /* 0x00000924049c7981 */ /* 0x000f24000c1e1100 */
[----:B----4-:R-:W-:-:S05]  /*4cf0*/  PRMT R12, R156, 0x8880, RZ ;  /* 0x000088809c0c7816 */ /* 0x010fca00000000ff */
[----:B------:R-:W-:-:S07]  /*4d00*/  IMAD R167, R12, R155, RZ ;  /* 0x0000009b0ca77224 */ /* 0x000fce00078e02ff */
.L_x_173:
[----:B------:R-:W-:Y:S05]  /*4d10*/  BSYNC B1 ;  /* 0x0000000000017941 */ /* 0x000fea0003800000 */
.L_x_172:
[----:B------:R-:W-:Y:S01]  /*4d20*/  @!P1 IMAD R29, R29, R154, R167 ;  /* 0x0000009a1d1d9224 */ /* 0x000fe200078e02a7 */
[----:B------:R-:W-:Y:S04]  /*4d30*/  BSSY B1, `(.L_x_174) ;  /* 0x0000006000017945 */ /* 0x000fe80003800000 */
[----:B------:R4:W-:Y:S01]  /*4d40*/  @!P1 STG.E.U8 desc[UR36][R6.64+0x9], R29 ;  /* 0x0000091d06009986 */ /* 0x0009e2000c101124 */
[----:B------:R-:W-:Y:S05]  /*4d50*/  @P3 BRA `(.L_x_175) ;  /* 0x00000000000c3947 */ /* 0x000fea0003800000 */
[----:B------:R-:W5:Y:S02]  /*4d60*/  LDG.E.U8 R156, desc[UR36][R10.64+0x8] ;  /* 0x000008240a9c7981 */ /* 0x000f64000c1e1100 */
[----:B-----5:R-:W-:-:S05]  /*4d70*/  PRMT R12, R156, 0x8880, RZ ;  /* 0x000088809c0c7816 */ /* 0x020fca00000000ff */
[----:B------:R-:W-:-:S07]  /*4d80*/  IMAD R167, R12, R155, RZ ;  /* 0x0000009b0ca77224 */ /* 0x000fce00078e02ff */
.L_x_175:
[----:B------:R-:W-:Y:S05]  /*4d90*/  BSYNC B1 ;  /* 0x0000000000017941 */ /* 0x000fea0003800000 */
.L_x_174:
[----:B-1----:R-:W-:Y:S01]  /*4da0*/  @!P3 IMAD R3, R30, R154, R167 ;  /* 0x0000009a1e03b224 */ /* 0x002fe200078e02a7 */
[----:B------:R-:W-:Y:S04]  /*4db0*/  BSSY B1, `(.L_x_176) ;  /* 0x0000006000017945 */ /* 0x000fe80003800000 */
[----:B------:R1:W-:Y:S01]  /*4dc0*/  @!P3 STG.E.U8 desc[UR36][R8.64+0x8], R3 ;  /* 0x000008030800b986 */ /* 0x0003e2000c101124 */
[----:B------:R-:W-:Y:S05]  /*4dd0*/  @P4 BRA `(.L_x_177) ;  /* 0x00000000000c4947 */ /* 0x000fea0003800000 */
[----:B------:R-:W5:Y:S02]  /*4de0*/  LDG.E.U8 R156, desc[UR36][R10.64+0x9] ;  /* 0x000009240a9c7981 */ /* 0x000f64000c1e1100 */
[----:B-----5:R-:W-:-:S05]  /*4df0*/  PRMT R12, R156, 0x8880, RZ ;  /* 0x000088809c0c7816 */ /* 0x020fca00000000ff */
[----:B------:R-:W-:-:S07]  /*4e00*/  IMAD R167, R12, R155, RZ ;  /* 0x0000009b0ca77224 */ /* 0x000fce00078e02ff */
.L_x_177:
[----:B------:R-:W-:Y:S05]  /*4e10*/  BSYNC B1 ;  /* 0x0000000000017941 */ /* 0x000fea0003800000 */
.L_x_176:
        /* <DEDUP_REMOVED lines=10> */
.L_x_179:
[----:B------:R-:W-:Y:S05]  /*4ec0*/  BSYNC B1 ;  /* 0x0000000000017941 */ /* 0x000fea0003800000 */
.L_x_178:
[----:B-1----:R-:W-:Y:S01]  /*4ed0*/  @!P1 IMAD R3, R32, R154, R167 ;  /* 0x0000009a20039224 */ /* 0x002fe200078e02a7 */
[----:B------:R-:W-:Y:S04]  /*4ee0*/  BSSY B1, `(.L_x_180) ;  /* 0x0000006000017945 */ /* 0x000fe80003800000 */
[----:B------:R1:W-:Y:S01]  /*4ef0*/  @!P1 STG.E.U8 desc[UR36][R6.64+0x10], R3 ;  /* 0x0000100306009986 */ /* 0x0003e2000c101124 */
[----:B------:R-:W-:Y:S05]  /*4f00*/  @P3 BRA `(.L_x_181) ;  /* 0x00000000000c3947 */ /* 0x000fea0003800000 */
[----:B------:R-:W5:Y:S02]  /*4f10*/  LDG.E.U8 R156, desc[UR36][R4.64+0x11] ;  /* 0x00001124049c7981 */ /* 0x000f64000c1e1100 */
[----:B-----5:R-:W-:-:S05]  /*4f20*/  PRMT R12, R156, 0x8880, RZ ;  /* 0x000088809c0c7816 */ /* 0x020fca00000000ff */
[----:B------:R-:W-:-:S07]  /*4f30*/  IMAD R167, R12, R155, RZ ;  /* 0x0000009b0ca77224 */ /* 0x000fce00078e02ff */
.L_x_181:
[----:B------:R-:W-:Y:S05]  /*4f40*/  BSYNC B1 ;  /* 0x0000000000017941 */ /* 0x000fea0003800000 */
.L_x_180:
[----:B------:R-:W-:Y:S01]  /*4f50*/  @!P3 IMAD R33, R33, R154, R167 ;  /* 0x0000009a2121b224 */ /* 0x000fe200078e02a7 */
[----:B------:R-:W-:Y:S04]  /*4f60*/  BSSY B1, `(.L_x_182) ;  /* 0x0000006000017945 */ /* 0x000fe80003800000 */
[----:B------:R0:W-:Y:S01]  /*4f70*/  @!P3 STG.E.U8 desc[UR36][R6.64+0x11], R33 ;  /* 0x000011210600b986 */ /* 0x0001e2000c101124 */
[----:B------:R-:W-:Y:S05]  /*4f80*/  @P4 BRA `(.L_x_183) ;  /* 0x00000000000c4947 */ /* 0x000fea0003800000 */
[----:B------:R-:W5:Y:S02]  /*4f90*/  LDG.E.U8 R156, desc[UR36][R10.64+0x10] ;  /* 0x000010240a9c7981 */ /* 0x000f64000c1e1100 */
[----:B-----5:R-:W-:-:S05]  /*4fa0*/  PRMT R12, R156, 0x8880, RZ ;  /* 0x000088809c0c7816 */ /* 0x020fca00000000ff */
[----:B------:R-:W-:-:S07]  /*4fb0*/  IMAD R167, R12, R155, RZ ;  /* 0x0000009b0ca77224 */ /* 0x000fce00078e02ff */
.L_x_183:
[----:B------:R-:W-:Y:S05]  /*4fc0*/  BSYNC B1 ;  /* 0x0000000000017941 */ /* 0x000fea0003800000 */
.L_x_182:
[----:B------:R-:W-:Y:S01]  /*4fd0*/  ISETP.LT.OR P1, PT, R164, 0x12, !P0 ;  /* 0x00000012a400780c */ /* 0x000fe20004721670 */
[----:B-1----:R-:W-:Y:S01]  /*4fe0*/  @!P4 IMAD R3, R34, R154, R167 ;  /* 0x0000009a2203c224 */ /* 0x002fe200078e02a7 */
        /* <DEDUP_REMOVED lines=8> */
.L_x_185:
[----:B------:R-:W-:Y:S05]  /*5070*/  BSYNC B1 ;  /* 0x0000000000017941 */ /* 0x000fea0003800000 */
.L_x_184:
[----:B------:R-:W-:Y:S01]  /*5080*/  @!P1 IMAD R35, R35, R154, R167 ;  /* 0x0000009a23239224 */ /* 0x000fe200078e02a7 */
[----:B------:R-:W-:Y:S04]  /*5090*/  BSSY B1, `(.L_x_186) ;  /* 0x0000006000017945 */ /* 0x000fe80003800000 */
[----:B------:R0:W-:Y:S01]  /*50a0*/  @!P1 STG.E.U8 desc[UR36][R8.64+0x11], R35 ;  /* 0x0000112308009986 */ /* 0x0001e2000c101124 */
[----:B------:R-:W-:Y:S05]  /*50b0*/  @P3 BRA `(.L_x_187) ;  /* 0x00000000000c3947 */ /* 0x000fea0003800000 */
[----:B------:R-:W5:Y:S02]  /*50c0*/  LDG.E.U8 R156, desc[UR36][R4.64+0x18] ;  /* 0x00001824049c7981 */ /* 0x000f64000c1e1100 */
[----:B-----5:R-:W-:-:S05]  /*50d0*/  PRMT R12, R156, 0x8880, RZ ;  /* 0x000088809c0c7816 */ /* 0x020fca00000000ff */
[----:B------:R-:W-:-:S07]  /*50e0*/  IMAD R167, R12, R155, RZ ;  /* 0x0000009b0ca77224 */ /* 0x000fce00078e02ff */
.L_x_187:
[----:B------:R-:W-:Y:S05]  /*50f0*/  BSYNC B1 ;  /* 0x0000000000017941 */ /* 0x000fea0003800000 */
.L_x_186:
[----:B-1----:R-:W-:Y:S01]  /*5100*/  @!P3 IMAD R3, R36, R154, R167 ;  /* 0x0000009a2403b224 */ /* 0x002fe200078e02a7 */
[----:B------:R-:W-:Y:S04]  /*5110*/  BSSY B1, `(.L_x_188) ;  /* 0x0000006000017945 */ /* 0x000fe80003800000 */
[----:B------:R1:W-:Y:S01]  /*5120*/  @!P3 STG.E.U8 desc[UR36][R6.64+0x18], R3 ;  /* 0x000018030600b986 */ /* 0x0003e2000c101124 */
[----:B------:R-:W-:Y:S05]  /*5130*/  @P4 BRA `(.L_x_189) ;  /* 0x00000000000c4947 */ /* 0x000fea0003800000 */
[----:B------:R-:W5:Y:S02]  /*5140*/  LDG.E.U8 R156, desc[UR36][R4.64+0x19] ;  /* 0x00001924049c7981 */ /* 0x000f64000c1e1100 */
[----:B-----5:R-:W-:-:S05]  /*5150*/  PRMT R12, R156, 0x8880, RZ ;  /* 0x000088809c0c7816 */ /* 0x020fca00000000ff */
[----:B------:R-:W-:-:S07]  /*5160*/  IMAD R167, R12, R155, RZ ;  /* 0x0000009b0ca77224 */ /* 0x000fce00078e02ff */
.L_x_189:
[----:B------:R-:W-:Y:S05]  /*5170*/  BSYNC B1 ;  /* 0x0000000000017941 */ /* 0x000fea0003800000 */
.L_x_188:
        /* <DEDUP_REMOVED lines=10> */
.L_x_191:
[----:B------:R-:W-:Y:S05]  /*5220*/  BSYNC B1 ;  /* 0x0000000000017941 */ /* 0x000fea0003800000 */
.L_x_190:
[----:B-1----:R-:W-:Y:S01]  /*5230*/  @!P1 IMAD R3, R38, R154, R167 ;  /* 0x0000009a26039224 */ /* 0x002fe200078e02a7 */
[----:B------:R-:W-:Y:S04]  /*5240*/  BSSY B1, `(.L_x_192) ;  /* 0x0000006000017945 */ /* 0x000fe80003800000 */
[----:B------:R1:W-:Y:S01]  /*5250*/  @!P1 STG.E.U8 desc[UR36][R8.64+0x18], R3 ;  /* 0x0000180308009986 */ /* 0x0003e2000c101124 */
[----:B------:R-:W-:Y:S05]  /*5260*/  @P3 BRA `(.L_x_193) ;  /* 0x00000000000c3947 */ /* 0x000fea0003800000 */
[----:B------:R-:W5:Y:S02]  /*5270*/  LDG.E.U8 R156, desc[UR36][R10.64+0x19] ;  /* 0x000019240a9c7981 */ /* 0x000f64000c1e1100 */
[----:B-----5:R-:W-:-:S05]  /*5280*/  PRMT R12, R156, 0x8880, RZ ;  /* 0x000088809c0c7816 */ /* 0x020fca00000000ff */
[----:B------:R-:W-:-:S07]  /*5290*/  IMAD R167, R12, R155, RZ ;  /* 0x0000009b0ca77224 */ /* 0x000fce00078e02ff */
.L_x_193:
[----:B------:R-:W-:Y:S05]  /*52a0*/  BSYNC B1 ;  /* 0x0000000000017941 */ /* 0x000fea0003800000 */
.L_x_192:
[----:B------:R-:W-:Y:S01]  /*52b0*/  @!P3 IMAD R39, R39, R154, R167 ;  /* 0x0000009a2727b224 */ /* 0x000fe200078e02a7 */
[----:B------:R-:W-:Y:S04]  /*52c0*/  BSSY B1, `(.L_x_194) ;  /* 0x0000006000017945 */ /* 0x000fe80003800000 */
[----:B------:R0:W-:Y:S01]  /*52d0*/  @!P3 STG.E.U8 desc[UR36][R8.64+0x19], R39 ;  /* 0x000019270800b986 */ /* 0x0001e2000c101124 */
[----:B------:R-:W-:Y:S05]  /*52e0*/  @P4 BRA `(.L_x_195) ;  /* 0x00000000000c4947 */ /* 0x000fea0003800000 */
[----:B------:R-:W5:Y:S02]  /*52f0*/  LDG.E.U8 R156, desc[UR36][R4.64+0x20] ;  /* 0x00002024049c7981 */ /* 0x000f64000c1e1100 */
[----:B-----5:R-:W-:-:S05]  /*5300*/  PRMT R12, R156, 0x8880, RZ ;  /* 0x000088809c0c7816 */ /* 0x020fca00000000ff */
[----:B------:R-:W-:-:S07]  /*5310*/  IMAD R167, R12, R155, RZ ;  /* 0x0000009b0ca77224 */ /* 0x000fce00078e02ff */
.L_x_195:
[----:B------:R-:W-:Y:S05]  /*5320*/  BSYNC B1 ;  /* 0x0000000000017941 */ /* 0x000fea0003800000 */
.L_x_194:
        /* <DEDUP_REMOVED lines=10> */
.L_x_197:
[----:B------:R-:W-:Y:S05]  /*53d0*/  BSYNC B1 ;  /* 0x0000000000017941 */ /* 0x000fea0003800000 */
.L_x_196:
[----:B------:R-:W-:Y:S01]  /*53e0*/  @!P1 IMAD R41, R41, R154, R167 ;  /* 0x0000009a29299224 */ /* 0x000fe200078e02a7 */
[----:B------:R-:W-:Y:S04]  /*53f0*/  BSSY B1, `(.L_x_198) ;  /* 0x0000006000017945 */ /* 0x000fe80003800000 */
[----:B------:R0:W-:Y:S01]  /*5400*/  @!P1 STG.E.U8 desc[UR36][R6.64+0x21], R41 ;  /* 0x0000212906009986 */ /* 0x0001e2000c101124 */
[----:B------:R-:W-:Y:S05]  /*5410*/  @P3 BRA `(.L_x_199) ;  /* 0x00000000000c3947 */ /* 0x000fea0003800000 */
[----:B------:R-:W5:Y:S02]  /*5420*/  LDG.E.U8 R156, desc[UR36][R10.64+0x20] ;  /* 0x000020240a9c7981 */ /* 0x000f64000c1e1100 */
[----:B-----5:R-:W-:-:S05]  /*5430*/  PRMT R12, R156, 0x8880, RZ ;  /* 0x000088809c0c7816 */ /* 0x020fca00000000ff */
[----:B------:R-:W-:-:S07]  /*5440*/  IMAD R167, R12, R155, RZ ;  /* 0x0000009b0ca77224 */ /* 0x000fce00078e02ff */
.L_x_199:
[----:B------:R-:W-:Y:S05]  /*5450*/  BSYNC B1 ;  /* 0x0000000000017941 */ /* 0x000fea0003800000 */
.L_x_198:
[----:B-1----:R-:W-:Y:S01]  /*5460*/  @!P3 IMAD R3, R42, R154, R167 ;  /* 0x0000009a2a03b224 */ /* 0x002fe200078e02a7 */
[----:B------:R-:W-:Y:S04]  /*5470*/  BSSY B1, `(.L_x_200) ;  /* 0x0000006000017945 */ /* 0x000fe80003800000 */
[----:B------:R1:W-:Y:S01]  /*5480*/  @!P3 STG.E.U8 desc[UR36][R8.64+0x20], R3 ;  /* 0x000020030800b986 */ /* 0x0003e2000c101124 */
[----:B------:R-:W-:Y:S05]  /*5490*/  @P4 BRA `(.L_x_201) ;  /* 0x00000000000c4947 */ /* 0x000fea0003800000 */
[----:B------:R-:W5:Y:S02]  /*54a0*/  LDG.E.U8 R156, desc[UR36][R10.64+0x21] ;  /* 0x000021240a9c7981 */ /* 0x000f64000c1e1100 */
[----:B-----5:R-:W-:-:S05]  /*54b0*/  PRMT R12, R156, 0x8880, RZ ;  /* 0x000088809c0c7816 */ /* 0x020fca00000000ff */
[----:B------:R-:W-:-:S07]  /*54c0*/  IMAD R167, R12, R155, RZ ;  /* 0x0000009b0ca77224 */ /* 0x000fce00078e02ff */
.L_x_201:
[----:B------:R-:W-:Y:S05]  /*54d0*/  BSYNC B1 ;  /* 0x0000000000017941 */ /* 0x000fea0003800000 */
.L_x_200:
        /* <DEDUP_REMOVED lines=10> */
.L_x_203:
[----:B------:R-:W-:Y:S05]  /*5580*/  BSYNC B1 ;  /* 0x0000000000017941 */ /* 0x000fea0003800000 */
.L_x_202:
[----:B-1----:R-:W-:Y:S01]  /*5590*/  @!P1 IMAD R3, R44, R154, R167 ;  /* 0x0000009a2c039224 */ /* 0x002fe200078e02a7 */
[----:B------:R-:W-:Y:S04]  /*55a0*/  BSSY B1, `(.L_x_204) ;  /* 0x0000006000017945 */ /* 0x000fe80003800000 */
[----:B------:R1:W-:Y:S01]  /*55b0*/  @!P1 STG.E.U8 desc[UR36][R6.64+0x28], R3 ;  /* 0x0000280306009986 */ /* 0x0003e2000c101124 */
[----:B------:R-:W-:Y:S05]  /*55c0*/  @P3 BRA `(.L_x_205) ;  /* 0x00000000000c3947 */ /* 0x000fea0003800000 */
[----:B------:R-:W5:Y:S02]  /*55d0*/  LDG.E.U8 R156, desc[UR36][R4.64+0x29] ;  /* 0x00002924049c7981 */ /* 0x000f64000c1e1100 */
[----:B-----5:R-:W-:-:S05]  /*55e0*/  PRMT R12, R156, 0x8880, RZ ;  /* 0x000088809c0c7816 */ /* 0x020fca00000000ff */
[----:B------:R-:W-:-:S07]  /*55f0*/  IMAD R167, R12, R155, RZ ;  /* 0x0000009b0ca77224 */ /* 0x000fce00078e02ff */
.L_x_205:
[----:B------:R-:W-:Y:S05]  /*5600*/  BSYNC B1 ;  /* 0x0000000000017941 */ /* 0x000fea0003800000 */
.L_x_204:
[----:B------:R-:W-:Y:S01]  /*5610*/  @!P3 IMAD R45, R45, R154, R167 ;  /* 0x0000009a2d2db224 */ /* 0x000fe200078e02a7 */
[----:B------:R-:W-:Y:S04]  /*5620*/  BSSY B1, `(.L_x_206) ;  /* 0x0000006000017945 */ /* 0x000fe80003800000 */
[----:B------:R0:W-:Y:S01]  /*5630*/  @!P3 STG.E.U8 desc[UR36][R6.64+0x29], R45 ;  /* 0x0000292d0600b986 */ /* 0x0001e2000c101124 */
[----:B------:R-:W-:Y:S05]  /*5640*/  @P4 BRA `(.L_x_207) ;  /* 0x00000000000c4947 */ /* 0x000fea0003800000 */
[----:B------:R-:W5:Y:S02]  /*5650*/  LDG.E.U8 R156, desc[UR36][R10.64+0x28] ;  /* 0x000028240a9c7981 */ /* 0x000f64000c1e1100 */
[----:B-----5:R-:W-:-:S05]  /*5660*/  PRMT R12, R156, 0x8880, RZ ;  /* 0x000088809c0c7816 */ /* 0x020fca00000000ff */
[----:B------:R-:W-:-:S07]  /*5670*/  IMAD R167, R12, R155, RZ ;  /* 0x0000009b0ca77224 */ /* 0x000fce00078e02ff */
.L_x_207:
[----:B------:R-:W-:Y:S05]  /*5680*/  BSYNC B1 ;  /* 0x0000000000017941 */ /* 0x000fea0003800000 */
.L_x_206:
        /* <DEDUP_REMOVED lines=10> */
.L_x_209:
[----:B------:R-:W-:Y:S05]  /*5730*/  BSYNC B1 ;  /* 0x0000000000017941 */ /* 0x000fea0003800000 */
.L_x_208:
[----:B------:R-:W-:Y:S01]  /*5740*/  @!P1 IMAD R47, R47, R154, R167 ;  /* 0x0000009a2f2f9224 */ /* 0x000fe200078e02a7 */
[----:B------:R-:W-:Y:S04]  /*5750*/  BSSY B1, `(.L_x_210) ;  /* 0x0000006000017945 */ /* 0x000fe80003800000 */
[----:B------:R0:W-:Y:S01]  /*5760*/  @!P1 STG.E.U8 desc[UR36][R8.64+0x29], R47 ;  /* 0x0000292f08009986 */ /* 0x0001e2000c101124 */
[----:B------:R-:W-:Y:S05]  /*5770*/  @P3 BRA `(.L_x_211) ;  /* 0x00000000000c3947 */ /* 0x000fea0003800000 */
[----:B------:R-:W5:Y:S02]  /*5780*/  LDG.E.U8 R156, desc[UR36][R4.64+0x30] ;  /* 0x00003024049c7981 */ /* 0x000f64000c1e1100 */
[----:B-----5:R-:W-:-:S05]  /*5790*/  PRMT R12, R156, 0x8880, RZ ;  /* 0x000088809c0c7816 */ /* 0x020fca00000000ff */
[----:B------:R-:W-:-:S07]  /*57a0*/  IMAD R167, R12, R155, RZ ;  /* 0x0000009b0ca77224 */ /* 0x000fce00078e02ff */
.L_x_211:
[----:B------:R-:W-:Y:S05]  /*57b0*/  BSYNC B1 ;  /* 0x0000000000017941 */ /* 0x000fea0003800000 */
.L_x_210:
[----:B-1----:R-:W-:Y:S01]  /*57c0*/  @!P3 IMAD R3, R48, R154, R167 ;  /* 0x0000009a3003b224 */ /* 0x002fe200078e02a7 */
[----:B------:R-:W-:Y:S04]  /*57d0*/  BSSY B1, `(.L_x_212) ;  /* 0x0000006000017945 */ /* 0x000fe80003800000 */
[----:B------:R1:W-:Y:S01]  /*57e0*/  @!P3 STG.E.U8 desc[UR36][R6.64+0x30], R3 ;  /* 0x000030030600b986 */ /* 0x0003e2000c101124 */
[----:B------:R-:W-:Y:S05]  /*57f0*/  @P4 BRA `(.L_x_213) ;  /* 0x00000000000c4947 */ /* 0x000fea0003800000 */
[----:B------:R-:W5:Y:S02]  /*5800*/  LDG.E.U8 R156, desc[UR36][R4.64+0x31] ;  /* 0x00003124049c7981 */ /* 0x000f64000c1e1100 */
[----:B-----5:R-:W-:-:S05]  /*5810*/  PRMT R12, R156, 0x8880, RZ ;  /* 0x000088809c0c7816 */ /* 0x020fca00000000ff */
[----:B------:R-:W-:-:S07]  /*5820*/  IMAD R167, R12, R155, RZ ;  /* 0x0000009b0ca77224 */ /* 0x000fce00078e02ff */
.L_x_213:
[----:B------:R-:W-:Y:S05]  /*5830*/  BSYNC B1 ;  /* 0x0000000000017941 */ /* 0x000fea0003800000 */
.L_x_212:
        /* <DEDUP_REMOVED lines=10> */
.L_x_215:
[----:B------:R-:W-:Y:S05]  /*58e0*/  BSYNC B1 ;  /* 0x0000000000017941 */ /* 0x000fea0003800000 */
.L_x_214:
[----:B-1----:R-:W-:Y:S01]  /*58f0*/  @!P1 IMAD R3, R50, R154, R167 ;  /* 0x0000009a32039224 */ /* 0x002fe200078e02a7 */
[----:B------:R-:W-:Y:S04]  /*5900*/  BSSY B1, `(.L_x_216) ;  /* 0x0000006000017945 */ /* 0x000fe80003800000 */
[----:B------:R1:W-:Y:S01]  /*5910*/  @!P1 STG.E.U8 desc[UR36][R8.64+0x30], R3 ;  /* 0x0000300308009986 */ /* 0x0003e2000c101124 */
[----:B------:R-:W-:Y:S05]  /*5920*/  @P3 BRA `(.L_x_217) ;  /* 0x00000000000c3947 */ /* 0x000fea0003800000 */
[----:B------:R-:W5:Y:S02]  /*5930*/  LDG.E.U8 R156, desc[UR36][R10.64+0x31] ;  /* 0x000031240a9c7981 */ /* 0x000f64000c1e1100 */
[----:B-----5:R-:W-:-:S05]  /*5940*/  PRMT R12, R156, 0x8880, RZ ;  /* 0x000088809c0c7816 */ /* 0x020fca00000000ff */
[----:B------:R-:W-:-:S07]  /*5950*/  IMAD R167, R12, R155, RZ ;  /* 0x0000009b0ca77224 */ /* 0x000fce00078e02ff */
.L_x_217:
[----:B------:R-:W-:Y:S05]  /*5960*/  BSYNC B1 ;  /* 0x0000000000017941 */ /* 0x000fea0003800000 */
.L_x_216:
[----:B------:R-:W-:Y:S01]  /*5970*/  @!P3 IMAD R51, R51, R154, R167 ;  /* 0x0000009a3333b224 */ /* 0x000fe200078e02a7 */
[----:B------:R-:W-:Y:S04]  /*5980*/  BSSY B1, `(.L_x_218) ;  /* 0x0000006000017945 */ /* 0x000fe80003800000 */
[----:B------:R0:W-:Y:S01]  /*5990*/  @!P3 STG.E.U8 desc[UR36][R8.64+0x31], R51 ;  /* 0x000031330800b986 */ /* 0x0001e2000c101124 */
[----:B------:R-:W-:Y:S05]  /*59a0*/  @P4 BRA `(.L_x_219) ;  /* 0x00000000000c4947 */ /* 0x000fea0003800000 */
[----:B------:R-:W5:Y:S02]  /*59b0*/  LDG.E.U8 R156, desc[UR36][R4.64+0x38] ;  /* 0x00003824049c7981 */ /* 0x000f64000c1e1100 */
[----:B-----5:R-:W-:-:S05]  /*59c0*/  PRMT R12, R156, 0x8880, RZ ;  /* 0x000088809c0c7816 */ /* 0x020fca00000000ff */
[----:B------:R-:W-:-:S07]  /*59d0*/  IMAD R167, R12, R155, RZ ;  /* 0x0000009b0ca77224 */ /* 0x000fce00078e02ff */
.L_x_219:
[----:B------:R-:W-:Y:S05]  /*59e0*/  BSYNC B1 ;  /* 0x0000000000017941 */ /* 0x000fea0003800000 */
.L_x_218:
        /* <DEDUP_REMOVED lines=10> */
.L_x_221:
[----:B------:R-:W-:Y:S05]  /*5a90*/  BSYNC B1 ;  /* 0x0000000000017941 */ /* 0x000fea0003800000 */
.L_x_220:
[----:B------:R-:W-:Y:S01]  /*5aa0*/  @!P1 IMAD R53, R53, R154, R167 ;  /* 0x0000009a35359224 */ /* 0x000fe200078e02a7 */
[----:B------:R-:W-:Y:S04]  /*5ab0*/  BSSY B1, `(.L_x_222) ;  /* 0x0000006000017945 */ /* 0x000fe80003800000 */
[----:B------:R0:W-:Y:S01]  /*5ac0*/  @!P1 STG.E.U8 desc[UR36][R6.64+0x39], R53 ;  /* 0x0000393506009986 */ /* 0x0001e2000c101124 */
[----:B------:R-:W-:Y:S05]  /*5ad0*/  @P3 BRA `(.L_x_223) ;  /* 0x00000000000c3947 */ /* 0x000fea0003800000 */
[----:B------:R-:W5:Y:S02]  /*5ae0*/  LDG.E.U8 R156, desc[UR36][R10.64+0x38] ;  /* 0x000038240a9c7981 */ /* 0x000f64000c1e1100 */
[----:B-----5:R-:W-:-:S05]  /*5af0*/  PRMT R12, R156, 0x8880, RZ ;  /* 0x000088809c0c7816 */ /* 0x020fca00000000ff */
[----:B------:R-:W-:-:S07]  /*5b00*/  IMAD R167, R12, R155, RZ ;  /* 0x0000009b0ca77224 */ /* 0x000fce00078e02ff */
.L_x_223:
[----:B------:R-:W-:Y:S05]  /*5b10*/  BSYNC B1 ;  /* 0x0000000000017941 */ /* 0x000fea0003800000 */
.L_x_222:
[----:B-1----:R-:W-:Y:S01]  /*5b20*/  @!P3 IMAD R3, R54, R154, R167 ;  /* 0x0000009a3603b224 */ /* 0x002fe200078e02a7 */
[----:B------:R-:W-:Y:S04]  /*5b30*/  BSSY B1, `(.L_x_224) ;  /* 0x0000006000017945 */ /* 0x000fe80003800000 */
[----:B------:R1:W-:Y:S01]  /*5b40*/  @!P3 STG.E.U8 desc[UR36][R8.64+0x38], R3 ;  /* 0x000038030800b986 */ /* 0x0003e2000c101124 */
[----:B------:R-:W-:Y:S05]  /*5b50*/  @P4 BRA `(.L_x_225) ;  /* 0x00000000000c4947 */ /* 0x000fea0003800000 */
[----:B------:R-:W5:Y:S02]  /*5b60*/  LDG.E.U8 R156, desc[UR36][R10.64+0x39] ;  /* 0x000039240a9c7981 */ /* 0x000f64000c1e1100 */
[----:B-----5:R-:W-:-:S05]  /*5b70*/  PRMT R12, R156, 0x8880, RZ ;  /* 0x000088809c0c7816 */ /* 0x020fca00000000ff */
[----:B------:R-:W-:-:S07]  /*5b80*/  IMAD R167, R12, R155, RZ ;  /* 0x0000009b0ca77224 */ /* 0x000fce00078e02ff */
.L_x_225:
[----:B------:R-:W-:Y:S05]  /*5b90*/  BSYNC B1 ;  /* 0x0000000000017941 */ /* 0x000fea0003800000 */
.L_x_224:
        /* <DEDUP_REMOVED lines=10> */
.L_x_227:
[----:B------:R-:W-:Y:S05]  /*5c40*/  BSYNC B1 ;  /* 0x0000000000017941 */ /* 0x000fea0003800000 */
.L_x_226:
[----:B-1----:R-:W-:Y:S01]  /*5c50*/  @!P1 IMAD R3, R56, R154, R167 ;  /* 0x0000009a38039224 */ /* 0x002fe200078e02a7 */
[----:B------:R-:W-:Y:S04]  /*5c60*/  BSSY B1, `(.L_x_228) ;  /* 0x0000006000017945 */ /* 0x000fe80003800000 */
[----:B------:R1:W-:Y:S01]  /*5c70*/  @!P1 STG.E.U8 desc[UR36][R6.64+0x40], R3 ;  /* 0x0000400306009986 */ /* 0x0003e2000c101124 */
[----:B------:R-:W-:Y:S05]  /*5c80*/  @P3 BRA `(.L_x_229) ;  /* 0x00000000000c3947 */ /* 0x000fea0003800000 */
[----:B------:R-:W5:Y:S02]  /*5c90*/  LDG.E.U8 R156, desc[UR36][R4.64+0x41] ;  /* 0x00004124049c7981 */ /* 0x000f64000c1e1100 */
[----:B-----5:R-:W-:-:S05]  /*5ca0*/  PRMT R12, R156, 0x8880, RZ ;  /* 0x000088809c0c7816 */ /* 0x020fca00000000ff */
[----:B------:R-:W-:-:S07]  /*5cb0*/  IMAD R167, R12, R155, RZ ;  /* 0x0000009b0ca77224 */ /* 0x000fce00078e02ff */
.L_x_229:
[----:B------:R-:W-:Y:S05]  /*5cc0*/  BSYNC B1 ;  /* 0x0000000000017941 */ /* 0x000fea0003800000 */
.L_x_228:
[----:B------:R-:W-:Y:S01]  /*5cd0*/  @!P3 IMAD R57, R57, R154, R167 ;  /* 0x0000009a3939b224 */ /* 0x000fe200078e02a7 */
[----:B------:R-:W-:Y:S04]  /*5ce0*/  BSSY B1, `(.L_x_230) ;  /* 0x0000006000017945 */ /* 0x000fe80003800000 */
[----:B------:R0:W-:Y:S01]  /*5cf0*/  @!P3 STG.E.U8 desc[UR36][R6.64+0x41], R57 ;  /* 0x000041390600b986 */ /* 0x0001e2000c101124 */
[----:B------:R-:W-:Y:S05]  /*5d00*/  @P4 BRA `(.L_x_231) ;  /* 0x00000000000c4947 */ /* 0x000fea0003800000 */
[----:B------:R-:W5:Y:S02]  /*5d10*/  LDG.E.U8 R156, desc[UR36][R10.64+0x40] ;  /* 0x000040240a9c7981 */ /* 0x000f64000c1e1100 */
[----:B-----5:R-:W-:-:S05]  /*5d20*/  PRMT R12, R156, 0x8880, RZ ;  /* 0x000088809c0c7816 */ /* 0x020fca00000000ff */
[----:B------:R-:W-:-:S07]  /*5d30*/  IMAD R167, R12, R155, RZ ;  /* 0x0000009b0ca77224 */ /* 0x000fce00078e02ff */
.L_x_231:
[----:B------:R-:W-:Y:S05]  /*5d40*/  BSYNC B1 ;  /* 0x0000000000017941 */ /* 0x000fea0003800000 */
.L_x_230:
        /* <DEDUP_REMOVED lines=10> */
.L_x_233:
[----:B------:R-:W-:Y:S05]  /*5df0*/  BSYNC B1 ;  /* 0x0000000000017941 */ /* 0x000fea0003800000 */
.L_x_232:
[----:B------:R-:W-:Y:S01]  /*5e00*/  @!P1 IMAD R59, R59, R154, R167 ;  /* 0x0000009a3b3b9224 */ /* 0x000fe200078e02a7 */
[----:B------:R-:W-:Y:S04]  /*5e10*/  BSSY B1, `(.L_x_234) ;  /* 0x0000006000017945 */ /* 0x000fe80003800000 */
[----:B------:R0:W-:Y:S01]  /*5e20*/  @!P1 STG.E.U8 desc[UR36][R8.64+0x41], R59 ;  /* 0x0000413b08009986 */ /* 0x0001e2000c101124 */
[----:B------:R-:W-:Y:S05]  /*5e30*/  @P3 BRA `(.L_x_235) ;  /* 0x00000000000c3947 */ /* 0x000fea0003800000 */
[----:B------:R-:W5:Y:S02]  /*5e40*/  LDG.E.U8 R156, desc[UR36][R4.64+0x48] ;  /* 0x00004824049c7981 */ /* 0x000f64000c1e1100 */
[----:B-----5:R-:W-:-:S05]  /*5e50*/  PRMT R12, R156, 0x8880, RZ ;  /* 0x000088809c0c7816 */ /* 0x020fca00000000ff */
[----:B------:R-:W-:-:S07]  /*5e60*/  IMAD R167, R12, R155, RZ ;  /* 0x0000009b0ca77224 */ /* 0x000fce00078e02ff */
.L_x_235:
[----:B------:R-:W-:Y:S05]  /*5e70*/  BSYNC B1 ;  /* 0x0000000000017941 */ /* 0x000fea0003800000 */
.L_x_234:
[----:B-1----:R-:W-:Y:S01]  /*5e80*/  @!P3 IMAD R3, R60, R154, R167 ;  /* 0x0000009a3c03b224 */ /* 0x002fe200078e02a7 */
[----:B------:R-:W-:Y:S04]  /*5e90*/  BSSY B1, `(.L_x_236) ;  /* 0x0000006000017945 */ /* 0x000fe80003800000 */
[----:B------:R1:W-:Y:S01]  /*5ea0*/  @!P3 STG.E.U8 desc[UR36][R6.64+0x48], R3 ;  /* 0x000048030600b986 */ /* 0x0003e2000c101124 */
[----:B------:R-:W-:Y:S05]  /*5eb0*/  @P4 BRA `(.L_x_237) ;  /* 0x00000000000c4947 */ /* 0x000fea0003800000 */
[----:B------:R-:W5:Y:S02]  /*5ec0*/  LDG.E.U8 R156, desc[UR36][R4.64+0x49] ;  /* 0x00004924049c7981 */ /* 0x000f64000c1e1100 */
[----:B-----5:R-:W-:-:S05]  /*5ed0*/  PRMT R12, R156, 0x8880, RZ ;  /* 0x000088809c0c7816 */ /* 0x020fca00000000ff */
[----:B------:R-:W-:-:S07]  /*5ee0*/  IMAD R167, R12, R155, RZ ;  /* 0x0000009b0ca77224 */ /* 0x000fce00078e02ff */
.L_x_237:
[----:B------:R-:W-:Y:S05]  /*5ef0*/  BSYNC B1 ;  /* 0x0000000000017941 */ /* 0x000fea0003800000 */
.L_x_236:
        /* <DEDUP_REMOVED lines=10> */
.L_x_239:
[----:B------:R-:W-:Y:S05]  /*5fa0*/  BSYNC B1 ;  /* 0x0000000000017941 */ /* 0x000fea0003800000 */
.L_x_238:
[----:B-1----:R-:W-:Y:S01]  /*5fb0*/  @!P1 IMAD R3, R62, R154, R167 ;  /* 0x0000009a3e039224 */ /* 0x002fe200078e02a7 */
[----:B------:R-:W-:Y:S04]  /*5fc0*/  BSSY B1, `(.L_x_240) ;  /* 0x0000006000017945 */ /* 0x000fe80003800000 */
[----:B------:R1:W-:Y:S01]  /*5fd0*/  @!P1 STG.E.U8 desc[UR36][R8.64+0x48], R3 ;  /* 0x0000480308009986 */ /* 0x0003e2000c101124 */
[----:B------:R-:W-:Y:S05]  /*5fe0*/  @P3 BRA `(.L_x_241) ;  /* 0x00000000000c3947 */ /* 0x000fea0003800000 */
[----:B------:R-:W5:Y:S02]  /*5ff0*/  LDG.E.U8 R156, desc[UR36][R10.64+0x49] ;  /* 0x000049240a9c7981 */ /* 0x000f64000c1e1100 */
[----:B-----5:R-:W-:-:S05]  /*6000*/  PRMT R12, R156, 0x8880, RZ ;  /* 0x000088809c0c7816 */ /* 0x020fca00000000ff */
[----:B------:R-:W-:-:S07]  /*6010*/  IMAD R167, R12, R155, RZ ;  /* 0x0000009b0ca77224 */ /* 0x000fce00078e02ff */
.L_x_241:
[----:B------:R-:W-:Y:S05]  /*6020*/  BSYNC B1 ;  /* 0x0000000000017941 */ /* 0x000fea0003800000 */
.L_x_240:
[----:B------:R-:W-:Y:S01]  /*6030*/  @!P3 IMAD R63, R63, R154, R167 ;  /* 0x0000009a3f3fb224 */ /* 0x000fe200078e02a7 */
[----:B------:R-:W-:Y:S04]  /*6040*/  BSSY B1, `(.L_x_242) ;  /* 0x0000006000017945 */ /* 0x000fe80003800000 */
[----:B------:R0:W-:Y:S01]  /*6050*/  @!P3 STG.E.U8 desc[UR36][R8.64+0x49], R63 ;  /* 0x0000493f0800b986 */ /* 0x0001e2000c101124 */
[----:B------:R-:W-:Y:S05]  /*6060*/  @P4 BRA `(.L_x_243) ;  /* 0x00000000000c4947 */ /* 0x000fea0003800000 */
[----:B------:R-:W5:Y:S02]  /*6070*/  LDG.E.U8 R156, desc[UR36][R4.64+0x50] ;  /* 0x00005024049c7981 */ /* 0x000f64000c1e1100 */
[----:B-----5:R-:W-:-:S05]  /*6080*/  PRMT R12, R156, 0x8880, RZ ;  /* 0x000088809c0c7816 */ /* 0x020fca00000000ff */
[----:B------:R-:W-:-:S07]  /*6090*/  IMAD R167, R12, R155, RZ ;  /* 0x0000009b0ca77224 */ /* 0x000fce00078e02ff */
.L_x_243:
[----:B------:R-:W-:Y:S05]  /*60a0*/  BSYNC B1 ;  /* 0x0000000000017941 */ /* 0x000fea0003800000 */
.L_x_242:
        /* <DEDUP_REMOVED lines=10> */
.L_x_245:
[----:B------:R-:W-:Y:S05]  /*6150*/  BSYNC B1 ;  /* 0x0000000000017941 */ /* 0x000fea0003800000 */
.L_x_244:
[----:B------:R-:W-:Y:S01]  /*6160*/  @!P1 IMAD R65, R65, R154, R167 ;  /* 0x0000009a41419224 */ /* 0x000fe200078e02a7 */
[----:B------:R-:W-:Y:S04]  /*6170*/  BSSY B1, `(.L_x_246) ;  /* 0x0000006000017945 */ /* 0x000fe80003800000 */
[----:B------:R0:W-:Y:S01]  /*6180*/  @!P1 STG.E.U8 desc[UR36][R6.64+0x51], R65 ;  /* 0x0000514106009986 */ /* 0x0001e2000c101124 */
[----:B------:R-:W-:Y:S05]  /*6190*/  @P3 BRA `(.L_x_247) ;  /* 0x00000000000c3947 */ /* 0x000fea0003800000 */
[----:B------:R-:W5:Y:S02]  /*61a0*/  LDG.E.U8 R156, desc[UR36][R10.64+0x50] ;  /* 0x000050240a9c7981 */ /* 0x000f64000c1e1100 */
[----:B-----5:R-:W-:-:S05]  /*61b0*/  PRMT R12, R156, 0x8880, RZ ;  /* 0x000088809c0c7816 */ /* 0x020fca00000000ff */
[----:B------:R-:W-:-:S07]  /*61c0*/  IMAD R167, R12, R155, RZ ;  /* 0x0000009b0ca77224 */ /* 0x000fce00078e02ff */
.L_x_247:
[----:B------:R-:W-:Y:S05]  /*61d0*/  BSYNC B1 ;  /* 0x0000000000017941 */ /* 0x000fea0003800000 */
.L_x_246:
[----:B-1----:R-:W-:Y:S01]  /*61e0*/  @!P3 IMAD R3, R66, R154, R167 ;  /* 0x0000009a4203b224 */ /* 0x002fe200078e02a7 */
[----:B------:R-:W-:Y:S04]  /*61f0*/  BSSY B1, `(.L_x_248) ;  /* 0x0000006000017945 */ /* 0x000fe80003800000 */
[----:B------:R1:W-:Y:S01]  /*6200*/  @!P3 STG.E.U8 desc[UR36][R8.64+0x50], R3 ;  /* 0x000050030800b986 */ /* 0x0003e2000c101124 */
[----:B------:R-:W-:Y:S05]  /*6210*/  @P4 BRA `(.L_x_249) ;  /* 0x00000000000c4947 */ /* 0x000fea0003800000 */
[----:B------:R-:W5:Y:S02]  /*6220*/  LDG.E.U8 R156, desc[UR36][R10.64+0x51] ;  /* 0x000051240a9c7981 */ /* 0x000f64000c1e1100 */
[----:B-----5:R-:W-:-:S05]  /*6230*/  PRMT R12, R156, 0x8880, RZ ;  /* 0x000088809c0c7816 */ /* 0x020fca00000000ff */
[----:B------:R-:W-:-:S07]  /*6240*/  IMAD R167, R12, R155, RZ ;  /* 0x0000009b0ca77224 */ /* 0x000fce00078e02ff */
.L_x_249:
[----:B------:R-:W-:Y:S05]  /*6250*/  BSYNC B1 ;  /* 0x0000000000017941 */ /* 0x000fea0003800000 */
.L_x_248:
        /* <DEDUP_REMOVED lines=10> */
.L_x_251:
[----:B------:R-:W-:Y:S05]  /*6300*/  BSYNC B1 ;  /* 0x0000000000017941 */ /* 0x000fea0003800000 */
.L_x_250:
[----:B-1----:R-:W-:Y:S01]  /*6310*/  @!P1 IMAD R3, R68, R154, R167 ;  /* 0x0000009a44039224 */ /* 0x002fe200078e02a7 */
[----:B------:R-:W-:Y:S04]  /*6320*/  BSSY B1, `(.L_x_252) ;  /* 0x0000006000017945 */ /* 0x000fe80003800000 */
[----:B------:R1:W-:Y:S01]  /*6330*/  @!P1 STG.E.U8 desc[UR36][R6.64+0x58], R3 ;  /* 0x0000580306009986 */ /* 0x0003e2000c101124 */
[----:B------:R-:W-:Y:S05]  /*6340*/  @P3 BRA `(.L_x_253) ;  /* 0x00000000000c3947 */ /* 0x000fea0003800000 */
[----:B------:R-:W5:Y:S02]  /*6350*/  LDG.E.U8 R156, desc[UR36][R4.64+0x59] ;  /* 0x00005924049c7981 */ /* 0x000f64000c1e1100 */
[----:B-----5:R-:W-:-:S05]  /*6360*/  PRMT R12, R156, 0x8880, RZ ;  /* 0x000088809c0c7816 */ /* 0x020fca00000000ff */
[----:B------:R-:W-:-:S07]  /*6370*/  IMAD R167, R12, R155, RZ ;  /* 0x0000009b0ca77224 */ /* 0x000fce00078e02ff */
.L_x_253:
[----:B------:R-:W-:Y:S05]  /*6380*/  BSYNC B1 ;  /* 0x0000000000017941 */ /* 0x000fea0003800000 */
.L_x_252:
[----:B------:R-:W-:Y:S01]  /*6390*/  @!P3 IMAD R69, R69, R154, R167 ;  /* 0x0000009a4545b224 */ /* 0x000fe200078e02a7 */
[----:B------:R-:W-:Y:S04]  /*63a0*/  BSSY B1, `(.L_x_254) ;  /* 0x0000006000017945 */ /* 0x000fe80003800000 */
[----:B------:R0:W-:Y:S01]  /*63b0*/  @!P3 STG.E.U8 desc[UR36][R6.64+0x59], R69 ;  /* 0x000059450600b986 */ /* 0x0001e2000c101124 */
[----:B------:R-:W-:Y:S05]  /*63c0*/  @P4 BRA `(.L_x_255) ;  /* 0x00000000000c4947 */ /* 0x000fea0003800000 */
[----:B------:R-:W5:Y:S02]  /*63d0*/  LDG.E.U8 R156, desc[UR36][R10.64+0x58] ;  /* 0x000058240a9c7981 */ /* 0x000f64000c1e1100 */
[----:B-----5:R-:W-:-:S05]  /*63e0*/  PRMT R12, R156, 0x8880, RZ ;  /* 0x000088809c0c7816 */ /* 0x020fca00000000ff */
[----:B------:R-:W-:-:S07]  /*63f0*/  IMAD R167, R12, R155, RZ ;  /* 0x0000009b0ca77224 */ /* 0x000fce00078e02ff */
.L_x_255:
[----:B------:R-:W-:Y:S05]  /*6400*/  BSYNC B1 ;  /* 0x0000000000017941 */ /* 0x000fea0003800000 */
.L_x_254:
        /* <DEDUP_REMOVED lines=10> */
.L_x_257:
[----:B------:R-:W-:Y:S05]  /*64b0*/  BSYNC B1 ;  /* 0x0000000000017941 */ /* 0x000fea0003800000 */
.L_x_256:
[----:B------:R-:W-:Y:S01]  /*64c0*/  @!P1 IMAD R71, R71, R154, R167 ;  /* 0x0000009a47479224 */ /* 0x000fe200078e02a7 */
[----:B------:R-:W-:Y:S04]  /*64d0*/  BSSY B1, `(.L_x_258) ;  /* 0x0000006000017945 */ /* 0x000fe80003800000 */
[----:B------:R0:W-:Y:S01]  /*64e0*/  @!P1 STG.E.U8 desc[UR36][R8.64+0x59], R71 ;  /* 0x0000594708009986 */ /* 0x0001e2000c101124 */
[----:B------:R-:W-:Y:S05]  /*64f0*/  @P3 BRA `(.L_x_259) ;  /* 0x00000000000c3947 */ /* 0x000fea0003800000 */
[----:B------:R-:W5:Y:S02]  /*6500*/  LDG.E.U8 R156, desc[UR36][R4.64+0x60] ;  /* 0x00006024049c7981 */ /* 0x000f64000c1e1100 */
[----:B-----5:R-:W-:-:S05]  /*6510*/  PRMT R12, R156, 0x8880, RZ ;  /* 0x000088809c0c7816 */ /* 0x020fca00000000ff */
[----:B------:R-:W-:-:S07]  /*6520*/  IMAD R167, R12, R155, RZ ;  /* 0x0000009b0ca77224 */ /* 0x000fce00078e02ff */
.L_x_259:
[----:B------:R-:W-:Y:S05]  /*6530*/  BSYNC B1 ;  /* 0x0000000000017941 */ /* 0x000fea0003800000 */
.L_x_258:
[----:B-1----:R-:W-:Y:S01]  /*6540*/  @!P3 IMAD R3, R72, R154, R167 ;  /* 0x0000009a4803b224 */ /* 0x002fe200078e02a7 */
[----:B------:R-:W-:Y:S04]  /*6550*/  BSSY B1, `(.L_x_260) ;  /* 0x0000006000017945 */ /* 0x000fe80003800000 */
[----:B------:R1:W-:Y:S01]  /*6560*/  @!P3 STG.E.U8 desc[UR36][R6.64+0x60], R3 ;  /* 0x000060030600b986 */ /* 0x0003e2000c101124 */
[----:B------:R-:W-:Y:S05]  /*6570*/  @P4 BRA `(.L_x_261) ;  /* 0x00000000000c4947 */ /* 0x000fea0003800000 */
[----:B------:R-:W5:Y:S02]  /*6580*/  LDG.E.U8 R156, desc[UR36][R4.64+0x61] ;  /* 0x00006124049c7981 */ /* 0x000f64000c1e1100 */
[----:B-----5:R-:W-:-:S05]  /*6590*/  PRMT R12, R156, 0x8880, RZ ;  /* 0x000088809c0c7816 */ /* 0x020fca00000000ff */
[----:B------:R-:W-:-:S07]  /*65a0*/  IMAD R167, R12, R155, RZ ;  /* 0x0000009b0ca77224 */ /* 0x000fce00078e02ff */
.L_x_261:
[----:B------:R-:W-:Y:S05]  /*65b0*/  BSYNC B1 ;  /* 0x0000000000017941 */ /* 0x000fea0003800000 */
.L_x_260:
        /* <DEDUP_REMOVED lines=10> */
.L_x_263:
[----:B------:R-:W-:Y:S05]  /*6660*/  BSYNC B1 ;  /* 0x0000000000017941 */ /* 0x000fea0003800000 */
.L_x_262:
[----:B-1----:R-:W-:Y:S01]  /*6670*/  @!P1 IMAD R3, R74, R154, R167 ;  /* 0x0000009a4a039224 */ /* 0x002fe200078e02a7 */
[----:B------:R-:W-:Y:S04]  /*6680*/  BSSY B1, `(.L_x_264) ;  /* 0x0000006000017945 */ /* 0x000fe80003800000 */
[----:B------:R1:W-:Y:S01]  /*6690*/  @!P1 STG.E.U8 desc[UR36][R8.64+0x60], R3 ;  /* 0x0000600308009986 */ /* 0x0003e2000c101124 */
[----:B------:R-:W-:Y:S05]  /*66a0*/  @P3 BRA `(.L_x_265) ;  /* 0x00000000000c3947 */ /* 0x000fea0003800000 */
[----:B------:R-:W5:Y:S02]  /*66b0*/  LDG.E.U8 R156, desc[UR36][R10.64+0x61] ;  /* 0x000061240a9c7981 */ /* 0x000f64000c1e1100 */
[----:B-----5:R-:W-:-:S05]  /*66c0*/  PRMT R12, R156, 0x8880, RZ ;  /* 0x000088809c0c7816 */ /* 0x020fca00000000ff */
[----:B------:R-:W-:-:S07]  /*66d0*/  IMAD R167, R12, R155, RZ ;  /* 0x0000009b0ca77224 */ /* 0x000fce00078e02ff */
.L_x_265:
[----:B------:R-:W-:Y:S05]  /*66e0*/  BSYNC B1 ;  /* 0x0000000000017941 */ /* 0x000fea0003800000 */
.L_x_264:
[----:B------:R-:W-:Y:S01]  /*66f0*/  @!P3 IMAD R75, R75, R154, R167 ;  /* 0x0000009a4b4bb224 */ /* 0x000fe200078e02a7 */
[----:B------:R-:W-:Y:S04]  /*6700*/  BSSY B1, `(.L_x_266) ;  /* 0x0000006000017945 */ /* 0x000fe80003800000 */
[----:B------:R0:W-:Y:S01]  /*6710*/  @!P3 STG.E.U8 desc[UR36][R8.64+0x61], R75 ;  /* 0x0000614b0800b986 */ /* 0x0001e2000c101124 */
[----:B------:R-:W-:Y:S05]  /*6720*/  @P4 BRA `(.L_x_267) ;  /* 0x00000000000c4947 */ /* 0x000fea0003800000 */
[----:B------:R-:W5:Y:S02]  /*6730*/  LDG.E.U8 R156, desc[UR36][R4.64+0x68] ;  /* 0x00006824049c7981 */ /* 0x000f64000c1e1100 */
[----:B-----5:R-:W-:-:S05]  /*6740*/  PRMT R12, R156, 0x8880, RZ ;  /* 0x000088809c0c7816 */ /* 0x020fca00000000ff */
[----:B------:R-:W-:-:S07]  /*6750*/  IMAD R167, R12, R155, RZ ;  /* 0x0000009b0ca77224 */ /* 0x000fce00078e02ff */
.L_x_267:
[----:B------:R-:W-:Y:S05]  /*6760*/  BSYNC B1 ;  /* 0x0000000000017941 */ /* 0x000fea0003800000 */
.L_x_266:
        /* <DEDUP_REMOVED lines=10> */
.L_x_269:
[----:B------:R-:W-:Y:S05]  /*6810*/  BSYNC B1 ;  /* 0x0000000000017941 */ /* 0x000fea0003800000 */
.L_x_268:
[----:B------:R-:W-:Y:S01]  /*6820*/  @!P1 IMAD R77, R77, R154, R167 ;  /* 0x0000009a4d4d9224 */ /* 0x000fe200078e02a7 */
[----:B------:R-:W-:Y:S04]  /*6830*/  BSSY B1, `(.L_x_270) ;  /* 0x0000006000017945 */ /* 0x000fe80003800000 */
[----:B------:R0:W-:Y:S01]  /*6840*/  @!P1 STG.E.U8 desc[UR36][R6.64+0x69], R77 ;  /* 0x0000694d06009986 */ /* 0x0001e2000c101124 */
[----:B------:R-:W-:Y:S05]  /*6850*/  @P3 BRA `(.L_x_271) ;  /* 0x00000000000c3947 */ /* 0x000fea0003800000 */
[----:B------:R-:W5:Y:S02]  /*6860*/  LDG.E.U8 R156, desc[UR36][R10.64+0x68] ;  /* 0x000068240a9c7981 */ /* 0x000f64000c1e1100 */
[----:B-----5:R-:W-:-:S05]  /*6870*/  PRMT R12, R156, 0x8880, RZ ;  /* 0x000088809c0c7816 */ /* 0x020fca00000000ff */
[----:B------:R-:W-:-:S07]  /*6880*/  IMAD R167, R12, R155, RZ ;  /* 0x0000009b0ca77224 */ /* 0x000fce00078e02ff */
.L_x_271:
[----:B------:R-:W-:Y:S05]  /*6890*/  BSYNC B1 ;  /* 0x0000000000017941 */ /* 0x000fea0003800000 */
.L_x_270:
[----:B-1----:R-:W-:Y:S01]  /*68a0*/  @!P3 IMAD R3, R78, R154, R167 ;  /* 0x0000009a4e03b224 */ /* 0x002fe200078e02a7 */
[----:B------:R-:W-:Y:S04]  /*68b0*/  BSSY B1, `(.L_x_272) ;  /* 0x0000006000017945 */ /* 0x000fe80003800000 */
[----:B------:R1:W-:Y:S01]  /*68c0*/  @!P3 STG.E.U8 desc[UR36][R8.64+0x68], R3 ;  /* 0x000068030800b986 */ /* 0x0003e2000c101124 */
[----:B------:R-:W-:Y:S05]  /*68d0*/  @P4 BRA `(.L_x_273) ;  /* 0x00000000000c4947 */ /* 0x000fea0003800000 */
[----:B------:R-:W5:Y:S02]  /*68e0*/  LDG.E.U8 R156, desc[UR36][R10.64+0x69] ;  /* 0x000069240a9c7981 */ /* 0x000f64000c1e1100 */
[----:B-----5:R-:W-:-:S05]  /*68f0*/  PRMT R12, R156, 0x8880, RZ ;  /* 0x000088809c0c7816 */ /* 0x020fca00000000ff */
[----:B------:R-:W-:-:S07]  /*6900*/  IMAD R167, R12, R155, RZ ;  /* 0x0000009b0ca77224 */ /* 0x000fce00078e02ff */
.L_x_273:
[----:B------:R-:W-:Y:S05]  /*6910*/  BSYNC B1 ;  /* 0x0000000000017941 */ /* 0x000fea0003800000 */
.L_x_272:
        /* <DEDUP_REMOVED lines=10> */
.L_x_275:
[----:B------:R-:W-:Y:S05]  /*69c0*/  BSYNC B1 ;  /* 0x0000000000017941 */ /* 0x000fea0003800000 */
.L_x_274:
[----:B-1----:R-:W-:Y:S01]  /*69d0*/  @!P1 IMAD R3, R80, R154, R167 ;  /* 0x0000009a50039224 */ /* 0x002fe200078e02a7 */
[----:B------:R-:W-:Y:S04]  /*69e0*/  BSSY B1, `(.L_x_276) ;  /* 0x0000006000017945 */ /* 0x000fe80003800000 */
[----:B------:R1:W-:Y:S01]  /*69f0*/  @!P1 STG.E.U8 desc[UR36][R6.64+0x70], R3 ;  /* 0x0000700306009986 */ /* 0x0003e2000c101124 */
[----:B------:R-:W-:Y:S05]  /*6a00*/  @P3 BRA `(.L_x_277) ;  /* 0x00000000000c3947 */ /* 0x000fea0003800000 */
[----:B------:R-:W5:Y:S02]  /*6a10*/  LDG.E.U8 R156, desc[UR36][R4.64+0x71] ;  /* 0x00007124049c7981 */ /* 0x000f64000c1e1100 */
[----:B-----5:R-:W-:-:S05]  /*6a20*/  PRMT R12, R156, 0x8880, RZ ;  /* 0x000088809c0c7816 */ /* 0x020fca00000000ff */
[----:B------:R-:W-:-:S07]  /*6a30*/  IMAD R167, R12, R155, RZ ;  /* 0x0000009b0ca77224 */ /* 0x000fce00078e02ff */
.L_x_277:
[----:B------:R-:W-:Y:S05]  /*6a40*/  BSYNC B1 ;  /* 0x0000000000017941 */ /* 0x000fea0003800000 */
.L_x_276:
[----:B------:R-:W-:Y:S01]  /*6a50*/  @!P3 IMAD R81, R81, R154, R167 ;  /* 0x0000009a5151b224 */ /* 0x000fe200078e02a7 */
[----:B------:R-:W-:Y:S04]  /*6a60*/  BSSY B1, `(.L_x_278) ;  /* 0x0000006000017945 */ /* 0x000fe80003800000 */
[----:B------:R0:W-:Y:S01]  /*6a70*/  @!P3 STG.E.U8 desc[UR36][R6.64+0x71], R81 ;  /* 0x000071510600b986 */ /* 0x0001e2000c101124 */
[----:B------:R-:W-:Y:S05]  /*6a80*/  @P4 BRA `(.L_x_279) ;  /* 0x00000000000c4947 */ /* 0x000fea0003800000 */
[----:B------:R-:W5:Y:S02]  /*6a90*/  LDG.E.U8 R156, desc[UR36][R10.64+0x70] ;  /* 0x000070240a9c7981 */ /* 0x000f64000c1e1100 */
[----:B-----5:R-:W-:-:S05]  /*6aa0*/  PRMT R12, R156, 0x8880, RZ ;  /* 0x000088809c0c7816 */ /* 0x020fca00000000ff */
[----:B------:R-:W-:-:S07]  /*6ab0*/  IMAD R167, R12, R155, RZ ;  /* 0x0000009b0ca77224 */ /* 0x000fce00078e02ff */
.L_x_279:
[----:B------:R-:W-:Y:S05]  /*6ac0*/  BSYNC B1 ;  /* 0x0000000000017941 */ /* 0x000fea0003800000 */
.L_x_278:
[----:B------:R-:W-:Y:S01]  /*6ad0*/  ISETP.LT.OR P1, PT, R164, 0x72, !P0 ;  /* 0x00000072a400780c */ /* 0x000fe20004721670 */
[----:B-1----:R-:W-:Y:S01]  /*6ae0*/  @!P4 IMAD R3, R82, R154, R167 ;  /* 0x0000009a5203c224 */ /* 0x002fe200078e02a7 */
[----:B------:R-:W-:Y:S01]  /*6af0*/  BSSY B1, `(.L_x_280) ;  /* 0x0000009000017945 */ /* 0x000fe20003800000 */
[C---:B------:R-:W-:Y:S02]  /*6b00*/  ISETP.LT.OR P3, PT, R164.reuse, 0x79, !P2 ;  /* 0x00000079a400780c */ /* 0x040fe40005761670 */
[C---:B------:R-:W-:Y:S01]  /*6b10*/  ISETP.LT.OR P2, PT, R164.reuse, 0x7a, !P2 ;  /* 0x0000007aa400780c */ /* 0x040fe20005741670 */
[----:B------:R1:W-:Y:S01]  /*6b20*/  @!P4 STG.E.U8 desc[UR36][R8.64+0x70], R3 ;  /* 0x000070030800c986 */ /* 0x0003e2000c101124 */
[----:B------:R-:W-:-:S06]  /*6b30*/  ISETP.LT.OR P4, PT, R164, 0x79, !P0 ;  /* 0x00000079a400780c */ /* 0x000fcc0004781670 */
[----:B------:R-:W-:Y:S07]  /*6b40*/  @P1 BRA `(.L_x_281) ;  /* 0x00000000000c1947 */ /* 0x000fee0003800000 */
[----:B------:R-:W5:Y:S02]  /*6b50*/  LDG.E.U8 R156, desc[UR36][R10.64+0x71] ;  /* 0x000071240a9c7981 */ /* 0x000f64000c1e1100 */
[----:B-----5:R-:W-:-:S05]  /*6b60*/  PRMT R12, R156, 0x8880, RZ ;  /* 0x000088809c0c7816 */ /* 0x020fca00000000ff */
[----:B------:R-:W-:-:S07]  /*6b70*/  IMAD R167, R12, R155, RZ ;  /* 0x0000009b0ca77224 */ /* 0x000fce00078e02ff */
.L_x_281:
[----:B------:R-:W-:Y:S05]  /*6b80*/  BSYNC B1 ;  /* 0x0000000000017941 */ /* 0x000fea0003800000 */
.L_x_280:
[----:B------:R-:W-:Y:S01]  /*6b90*/  @!P1 IMAD R83, R83, R154, R167 ;  /* 0x0000009a53539224 */ /* 0x000fe200078e02a7 */
[----:B------:R-:W-:Y:S04]  /*6ba0*/  BSSY B1, `(.L_x_282) ;  /* 0x0000006000017945 */ /* 0x000fe80003800000 */
[----:B------:R0:W-:Y:S01]  /*6bb0*/  @!P1 STG.E.U8 desc[UR36][R8.64+0x71], R83 ;  /* 0x0000715308009986 */ /* 0x0001e2000c101124 */
[----:B------:R-:W-:Y:S05]  /*6bc0*/  @P3 BRA `(.L_x_283) ;  /* 0x00000000000c3947 */ /* 0x000fea0003800000 */
[----:B------:R-:W5:Y:S02]  /*6bd0*/  LDG.E.U8 R156, desc[UR36][R4.64+0x78] ;  /* 0x00007824049c7981 */ /* 0x000f64000c1e1100 */
[----:B-----5:R-:W-:-:S05]  /*6be0*/  PRMT R12, R156, 0x8880, RZ ;  /* 0x000088809c0c7816 */ /* 0x020fca00000000ff */
[----:B------:R-:W-:-:S07]  /*6bf0*/  IMAD R167, R12, R155, RZ ;  /* 0x0000009b0ca77224 */ /* 0x000fce00078e02ff */
.L_x_283:
[----:B------:R-:W-:Y:S05]  /*6c00*/  BSYNC B1 ;  /* 0x0000000000017941 */ /* 0x000fea0003800000 */
.L_x_282:
[----:B-1----:R-:W-:Y:S01]  /*6c10*/  @!P3 IMAD R3, R84, R154, R167 ;  /* 0x0000009a5403b224 */ /* 0x002fe200078e02a7 */
[----:B------:R-:W-:Y:S04]  /*6c20*/  BSSY B1, `(.L_x_284) ;  /* 0x0000006000017945 */ /* 0x000fe80003800000 */
[----:B------:R1:W-:Y:S01]  /*6c30*/  @!P3 STG.E.U8 desc[UR36][R6.64+0x78], R3 ;  /* 0x000078030600b986 */ /* 0x0003e2000c101124 */
[----:B------:R-:W-:Y:S05]  /*6c40*/  @P2 BRA `(.L_x_285) ;  /* 0x00000000000c2947 */ /* 0x000fea0003800000 */
[----:B------:R-:W5:Y:S02]  /*6c50*/  LDG.E.U8 R156, desc[UR36][R4.64+0x79] ;  /* 0x00007924049c7981 */ /* 0x000f64000c1e1100 */
[----:B-----5:R-:W-:-:S05]  /*6c60*/  PRMT R12, R156, 0x8880, RZ ;  /* 0x000088809c0c7816 */ /* 0x020fca00000000ff */
[----:B------:R-:W-:-:S07]  /*6c70*/  IMAD R167, R12, R155, RZ ;  /* 0x0000009b0ca77224 */ /* 0x000fce00078e02ff */
.L_x_285:
[----:B------:R-:W-:Y:S05]  /*6c80*/  BSYNC B1 ;  /* 0x0000000000017941 */ /* 0x000fea0003800000 */
.L_x_284:
[----:B------:R-:W-:Y:S01]  /*6c90*/  @!P2 IMAD R85, R85, R154, R167 ;  /* 0x0000009a5555a224 */ /* 0x000fe200078e02a7 */
[----:B------:R-:W-:Y:S04]  /*6ca0*/  BSSY B1, `(.L_x_286) ;  /* 0x0000006000017945 */ /* 0x000fe80003800000 */
[----:B------:R0:W-:Y:S01]  /*6cb0*/  @!P2 STG.E.U8 desc[UR36][R6.64+0x79], R85 ;  /* 0x000079550600a986 */ /* 0x0001e2000c101124 */
[----:B------:R-:W-:Y:S05]  /*6cc0*/  @P4 BRA `(.L_x_287) ;  /* 0x00000000000c4947 */ /* 0x000fea0003800000 */
[----:B------:R-:W5:Y:S02]  /*6cd0*/  LDG.E.U8 R156, desc[UR36][R10.64+0x78] ;  /* 0x000078240a9c7981 */ /* 0x000f64000c1e1100 */
[----:B-----5:R-:W-:-:S05]  /*6ce0*/  PRMT R4, R156, 0x8880, RZ ;  /* 0x000088809c047816 */ /* 0x020fca00000000ff */
[----:B------:R-:W-:-:S07]  /*6cf0*/  IMAD R167, R4, R155, RZ ;  /* 0x0000009b04a77224 */ /* 0x000fce00078e02ff */
.L_x_287:
[----:B------:R-:W-:Y:S05]  /*6d00*/  BSYNC B1 ;  /* 0x0000000000017941 */ /* 0x000fea0003800000 */
.L_x_286:
[----:B-1----:R-:W-:Y:S01]  /*6d10*/  @!P4 IMAD R3, R86, R154, R167 ;  /* 0x0000009a5603c224 */ /* 0x002fe200078e02a7 */
[----:B------:R-:W-:Y:S01]  /*6d20*/  ISETP.LT.OR P0, PT, R164, 0x7a, !P0 ;  /* 0x0000007aa400780c */ /* 0x000fe20004701670 */
[----:B------:R-:W-:Y:S03]  /*6d30*/  BSSY B1, `(.L_x_288) ;  /* 0x0000006000017945 */ /* 0x000fe60003800000 */
[----:B------:R1:W-:Y:S09]  /*6d40*/  @!P4 STG.E.U8 desc[UR36][R8.64+0x78], R3 ;  /* 0x000078030800c986 */ /* 0x0003f2000c101124 */
[----:B------:R-:W-:Y:S05]  /*6d50*/  @P0 BRA `(.L_x_289) ;  /* 0x00000000000c0947 */ /* 0x000fea0003800000 */
[----:B------:R-:W5:Y:S02]  /*6d60*/  LDG.E.U8 R156, desc[UR36][R10.64+0x79] ;  /* 0x000079240a9c7981 */ /* 0x000f64000c1e1100 */
[----:B-----5:R-:W-:-:S05]  /*6d70*/  PRMT R4, R156, 0x8880, RZ ;  /* 0x000088809c047816 */ /* 0x020fca00000000ff */
[----:B------:R-:W-:-:S07]  /*6d80*/  IMAD R167, R4, R155, RZ ;  /* 0x0000009b04a77224 */ /* 0x000fce00078e02ff */
.L_x_289:
[----:B------:R-:W-:Y:S05]  /*6d90*/  BSYNC B1 ;  /* 0x0000000000017941 */ /* 0x000fea0003800000 */
.L_x_288:
[----:B------:R-:W-:Y:S01]  /*6da0*/  IMAD R87, R87, R154, R167 ;  /* 0x0000009a57577224 */ /* 0x000fe200078e02a7 */
[----:B------:R-:W-:Y:S06]  /*6db0*/  @P0 BRA `(.L_x_290) ;  /* 0x0000001800180947 */ /* 0x000fec0003800000 */
[----:B------:R0:W-:Y:S01]  /*6dc0*/  STG.E.U8 desc[UR36][R8.64+0x79], R87 ;  /* 0x0000795708007986 */ /* 0x0001e2000c101124 */
[----:B------:R-:W-:Y:S05]  /*6dd0*/  BRA `(.L_x_290) ;  /* 0x0000001800107947 */ /* 0x000fea0003800000 */
.L_x_33:
[C---:B------:R-:W-:Y:S02]  /*6de0*/  ISETP.GE.AND P2, PT, R3.reuse, 0x1, PT ;  /* 0x000000010300780c */ /* 0x040fe40003f46270 */
[----:B------:R-:W-:Y:S02]  /*6df0*/  ISETP.GE.AND P0, PT, R3, 0x9, PT ;  /* 0x000000090300780c */ /* 0x000fe40003f06270 */
[C---:B------:R-:W-:Y:S02]  /*6e00*/  ISETP.LT.OR P3, PT, R164.reuse, 0x1, !P2 ;  /* 0x00000001a400780c */ /* 0x040fe40005761670 */
[C---:B------:R-:W-:Y:S02]  /*6e10*/  ISETP.LT.OR P4, PT, R164.reuse, 0x2, !P2 ;  /* 0x00000002a400780c */ /* 0x040fe40005781670 */
[----:B------:R-:W-:-:S09]  /*6e20*/  ISETP.LT.OR P1, PT, R164, 0x1, !P0 ;  /* 0x00000001a400780c */ /* 0x000fd20004721670 */
[-C--:B------:R-:W-:Y:S02]  /*6e30*/  @!P3 IMAD R5, R88, R154.reuse, RZ ;  /* 0x0000009a5805b224 */ /* 0x080fe400078e02ff */
[-C--:B------:R-:W-:Y:S02]  /*6e40*/  @!P4 IMAD R89, R89, R154.reuse, RZ ;  /* 0x0000009a5959c224 */ /* 0x080fe400078e02ff */
[----:B------:R-:W-:Y:S01]  /*6e50*/  @!P1 IMAD R11, R90, R154, RZ ;  /* 0x0000009a5a0b9224 */ /* 0x000fe200078e02ff */
[----:B------:R0:W-:Y:S01]  /*6e60*/  @!P3 STG.E.U8 desc[UR36][R158.64], R5 ;  /* 0x000000059e00b986 */ /* 0x0001e2000c101124 */
[----:B------:R-:W-:-:S03]  /*6e70*/  ISETP.LT.OR P3, PT, R164, 0x2, !P0 ;  /* 0x00000002a400780c */ /* 0x000fc60004761670 */
[----:B------:R-:W-:Y:S01]  /*6e80*/  @!P4 STG.E.U8 desc[UR36][R158.64+0x1], R89 ;  /* 0x000001599e00c986 */ /* 0x000fe2000c101124 */
[----:B------:R-:W-:-:S03]  /*6e90*/  ISETP.LT.OR P4, PT, R164, 0x9, !P2 ;  /* 0x00000009a400780c */ /* 0x000fc60005781670 */
[----:B------:R1:W-:Y:S01]  /*6ea0*/  @!P1 STG.E.U8 desc[UR36][R12.64], R11 ;  /* 0x0000000b0c009986 */ /* 0x0003e2000c101124 */
[----:B------:R-:W-:-:S05]  /*6eb0*/  ISETP.LT.OR P1, PT, R164, 0xa, !P2 ;  /* 0x0000000aa400780c */ /* 0x000fca0005721670 */
[----:B------:R-:W-:-:S04]  /*6ec0*/  @!P3 IMAD R91, R91, R154, RZ ;  /* 0x0000009a5b5bb224 */ /* 0x000fc800078e02ff */
[-C--:B0-----:R-:W-:Y:S01]  /*6ed0*/  @!P4 IMAD R5, R92, R154.reuse, RZ ;  /* 0x0000009a5c05c224 */ /* 0x081fe200078e02ff */
[----:B------:R-:W-:Y:S01]  /*6ee0*/  @!P3 STG.E.U8 desc[UR36][R12.64+0x1], R91 ;  /* 0x0000015b0c00b986 */ /* 0x000fe2000c101124 */
[C---:B------:R-:W-:Y:S02]  /*6ef0*/  ISETP.LT.OR P3, PT, R164.reuse, 0x9, !P0 ;  /* 0x00000009a400780c */ /* 0x040fe40004761670 */
[----:B------:R-:W-:Y:S01]  /*6f00*/  @!P1 IMAD R93, R93, R154, RZ ;  /* 0x0000009a5d5d9224 */ /* 0x000fe200078e02ff */
[----:B------:R0:W-:Y:S01]  /*6f10*/  @!P4 STG.E.U8 desc[UR36][R158.64+0x8], R5 ;  /* 0x000008059e00c986 */ /* 0x0001e2000c101124 */
[----:B------:R-:W-:-:S03]  /*6f20*/  ISETP.LT.OR P4, PT, R164, 0xa, !P0 ;  /* 0x0000000aa400780c */ /* 0x000fc60004781670 */
[----:B------:R-:W-:Y:S01]  /*6f30*/  @!P1 STG.E.U8 desc[UR36][R158.64+0x9], R93 ;  /* 0x0000095d9e009986 */ /* 0x000fe2000c101124 */
[----:B------:R-:W-:-:S05]  /*6f40*/  ISETP.LT.OR P1, PT, R164, 0x11, !P2 ;  /* 0x00000011a400780c */ /* 0x000fca0005721670 */
[----:B-1----:R-:W-:-:S04]  /*6f50*/  @!P3 IMAD R11, R94, R154, RZ ;  /* 0x0000009a5e0bb224 */ /* 0x002fc800078e02ff */
[-C--:B------:R-:W-:Y:S01]  /*6f60*/  @!P4 IMAD R95, R95, R154.reuse, RZ ;  /* 0x0000009a5f5fc224 */ /* 0x080fe200078e02ff */
[----:B------:R1:W-:Y:S01]  /*6f70*/  @!P3 STG.E.U8 desc[UR36][R12.64+0x8], R11 ;  /* 0x0000080b0c00b986 */ /* 0x0003e2000c101124 */
[----:B------:R-:W-:Y:S02]  /*6f80*/  ISETP.LT.OR P3, PT, R164, 0x12, !P2 ;  /* 0x00000012a400780c */ /* 0x000fe40005761670 */
[----:B------:R-:W-:Y:S01]  /*6f90*/  @!P1 IMAD R15, R96, R154, RZ ;  /* 0x0000009a600f9224 */ /* 0x000fe200078e02ff */
        /* <DEDUP_REMOVED lines=17> */
[----:B--2---:R-:W-:Y:S01]  /*70b0*/  @!P1 IMAD R15, R102, R154, RZ ;  /* 0x0000009a660f9224 */ /* 0x004fe200078e02ff */
        /* <DEDUP_REMOVED lines=128> */
[----:B------:R-:W-:Y:S01]  /*78c0*/  @!P1 STG.E.U8 desc[UR36][R158.64+0x70], R15 ;  /* 0x0000700f9e009986 */ /* 0x000fe2000c101124 */
[----:B------:R-:W-:-:S05]  /*78d0*/  ISETP.LT.OR P1, PT, R164, 0x72, !P0 ;  /* 0x00000072a400780c */ /* 0x000fca0004721670 */
[----:B------:R-:W-:-:S04]  /*78e0*/  @!P3 IMAD R145, R145, R154, RZ ;  /* 0x0000009a9191b224 */ /* 0x000fc800078e02ff */
[-C--:B0-----:R-:W-:Y:S01]  /*78f0*/  @!P4 IMAD R5, R146, R154.reuse, RZ ;  /* 0x0000009a9205c224 */ /* 0x081fe200078e02ff */
[----:B------:R-:W-:Y:S01]  /*7900*/  @!P3 STG.E.U8 desc[UR36][R158.64+0x71], R145 ;  /* 0x000071919e00b986 */ /* 0x000fe2000c101124 */
[C---:B------:R-:W-:Y:S02]  /*7910*/  ISETP.LT.OR P3, PT, R164.reuse, 0x79, !P2 ;  /* 0x00000079a400780c */ /* 0x040fe40005761670 */
[C---:B------:R-:W-:Y:S01]  /*7920*/  ISETP.LT.OR P2, PT, R164.reuse, 0x7a, !P2 ;  /* 0x0000007aa400780c */ /* 0x040fe20005741670 */
[----:B------:R-:W-:Y:S01]  /*7930*/  @!P1 IMAD R147, R147, R154, RZ ;  /* 0x0000009a93939224 */ /* 0x000fe200078e02ff */
[----:B------:R0:W-:Y:S01]  /*7940*/  @!P4 STG.E.U8 desc[UR36][R12.64+0x70], R5 ;  /* 0x000070050c00c986 */ /* 0x0001e2000c101124 */
[C---:B------:R-:W-:Y:S02]  /*7950*/  ISETP.LT.OR P4, PT, R164.reuse, 0x79, !P0 ;  /* 0x00000079a400780c */ /* 0x040fe40004781670 */
[----:B------:R-:W-:Y:S01]  /*7960*/  ISETP.LT.OR P0, PT, R164, 0x7a, !P0 ;  /* 0x0000007aa400780c */ /* 0x000fe20004701670 */
[----:B------:R-:W-:Y:S01]  /*7970*/  @!P1 STG.E.U8 desc[UR36][R12.64+0x71], R147 ;  /* 0x000071930c009986 */ /* 0x000fe2000c101124 */
[----:B------:R-:W-:-:S04]  /*7980*/  ISETP.GE.AND P1, PT, R3, 0x81, PT ;  /* 0x000000810300780c */ /* 0x000fc80003f26270 */
[-C--:B-1----:R-:W-:Y:S02]  /*7990*/  @!P3 IMAD R11, R148, R154.reuse, RZ ;  /* 0x0000009a940bb224 */ /* 0x082fe400078e02ff */
[----:B------:R-:W-:-:S03]  /*79a0*/  @!P2 IMAD R149, R149, R154, RZ ;  /* 0x0000009a9595a224 */ /* 0x000fc600078e02ff */
[----:B------:R1:W-:Y:S01]  /*79b0*/  @!P3 STG.E.U8 desc[UR36][R158.64+0x78], R11 ;  /* 0x0000780b9e00b986 */ /* 0x0003e2000c101124 */
[----:B------:R-:W-:Y:S01]  /*79c0*/  ISETP.LT.OR P3, PT, R164, 0x1, !P1 ;  /* 0x00000001a400780c */ /* 0x000fe20004f61670 */
[-C--:B0-----:R-:W-:Y:S02]  /*79d0*/  @!P4 IMAD R5, R150, R154.reuse, RZ ;  /* 0x0000009a9605c224 */ /* 0x081fe400078e02ff */
[----:B------:R-:W-:Y:S01]  /*79e0*/  @!P2 STG.E.U8 desc[UR36][R158.64+0x79], R149 ;  /* 0x000079959e00a986 */ /* 0x000fe2000c101124 */
[----:B------:R-:W-:Y:S01]  /*79f0*/  ISETP.LT.OR P2, PT, R164, 0x2, !P1 ;  /* 0x00000002a400780c */ /* 0x000fe20004f41670 */
[----:B------:R-:W-:Y:S02]  /*7a00*/  @!P0 IMAD R151, R151, R154, RZ ;  /* 0x0000009a97978224 */ /* 0x000fe400078e02ff */
[----:B------:R0:W-:Y:S01]  /*7a10*/  @!P4 STG.E.U8 desc[UR36][R12.64+0x78], R5 ;  /* 0x000078050c00c986 */ /* 0x0001e2000c101124 */
[----:B------:R-:W-:-:S03]  /*7a20*/  ISETP.GE.AND P4, PT, R3, 0x89, PT ;  /* 0x000000890300780c */ /* 0x000fc60003f86270 */
[----:B------:R-:W-:Y:S01]  /*7a30*/  @!P0 STG.E.U8 desc[UR36][R12.64+0x79], R151 ;  /* 0x000079970c008986 */ /* 0x000fe2000c101124 */
[----:B------:R-:W-:Y:S01]  /*7a40*/  ISETP.LT.OR P0, PT, R164, 0x1, !P4 ;  /* 0x00000001a400780c */ /* 0x000fe20006701670 */
[----:B------:R-:W-:-:S04]  /*7a50*/  @!P3 IMAD R3, R24, R154, RZ ;  /* 0x0000009a1803b224 */ /* 0x000fc800078e02ff */
[----:B------:R-:W-:Y:S01]  /*7a60*/  @!P2 IMAD R25, R25, R154, RZ ;  /* 0x0000009a1919a224 */ /* 0x000fe200078e02ff */
[----:B------:R2:W-:Y:S01]  /*7a70*/  @!P3 STG.E.U8 desc[UR36][R6.64], R3 ;  /* 0x000000030600b986 */ /* 0x0005e2000c101124 */
[----:B------:R-:W-:-:S03]  /*7a80*/  ISETP.LT.OR P3, PT, R164, 0x2, !P4 ;  /* 0x00000002a400780c */ /* 0x000fc60006761670 */
[----:B------:R-:W-:Y:S01]  /*7a90*/  @!P2 STG.E.U8 desc[UR36][R6.64+0x1], R25 ;  /* 0x000001190600a986 */ /* 0x000fe2000c101124 */
[----:B------:R-:W-:Y:S02]  /*7aa0*/  ISETP.LT.OR P2, PT, R164, 0x9, !P1 ;  /* 0x00000009a400780c */ /* 0x000fe40004f41670 */
[----:B-1----:R-:W-:-:S05]  /*7ab0*/  @!P0 IMAD R11, R26, R154, RZ ;  /* 0x0000009a1a0b8224 */ /* 0x002fca00078e02ff */
[----:B------:R-:W-:Y:S01]  /*7ac0*/  @!P0 STG.E.U8 desc[UR36][R8.64], R11 ;  /* 0x0000000b08008986 */ /* 0x000fe2000c101124 */
[----:B------:R-:W-:Y:S01]  /*7ad0*/  ISETP.LT.OR P0, PT, R164, 0xa, !P1 ;  /* 0x0000000aa400780c */ /* 0x000fe20004f01670 */
[----:B------:R-:W-:-:S04]  /*7ae0*/  @!P3 IMAD R27, R27, R154, RZ ;  /* 0x0000009a1b1bb224 */ /* 0x000fc800078e02ff */
[----:B0-----:R-:W-:Y:S01]  /*7af0*/  @!P2 IMAD R5, R28, R154, RZ ;  /* 0x0000009a1c05a224 */ /* 0x001fe200078e02ff */
[----:B------:R-:W-:Y:S01]  /*7b00*/  @!P3 STG.E.U8 desc[UR36][R8.64+0x1], R27 ;  /* 0x0000011b0800b986 */ /* 0x000fe2000c101124 */
[----:B------:R-:W-:-:S03]  /*7b10*/  ISETP.LT.OR P3, PT, R164, 0x9, !P4 ;  /* 0x00000009a400780c */ /* 0x000fc60006761670 */
[----:B------:R0:W-:Y:S01]  /*7b20*/  @!P2 STG.E.U8 desc[UR36][R6.64+0x8], R5 ;  /* 0x000008050600a986 */ /* 0x0001e2000c101124 */
[----:B------:R-:W-:Y:S02]  /*7b30*/  ISETP.LT.OR P2, PT, R164, 0xa, !P4 ;  /* 0x0000000aa400780c */ /* 0x000fe40006741670 */
[----:B------:R-:W-:-:S05]  /*7b40*/  @!P0 IMAD R29, R29, R154, RZ ;  /* 0x0000009a1d1d8224 */ /* 0x000fca00078e02ff */
[----:B------:R-:W-:Y:S01]  /*7b50*/  @!P0 STG.E.U8 desc[UR36][R6.64+0x9], R29 ;  /* 0x0000091d06008986 */ /* 0x000fe2000c101124 */
[----:B------:R-:W-:Y:S01]  /*7b60*/  ISETP.LT.OR P0, PT, R164, 0x11, !P1 ;  /* 0x00000011a400780c */ /* 0x000fe20004f01670 */
[----:B--2---:R-:W-:-:S04]  /*7b70*/  @!P3 IMAD R3, R30, R154, RZ ;  /* 0x0000009a1e03b224 */ /* 0x004fc800078e02ff */
[----:B------:R-:W-:Y:S01]  /*7b80*/  @!P2 IMAD R31, R31, R154, RZ ;  /* 0x0000009a1f1fa224 */ /* 0x000fe200078e02ff */
[----:B------:R1:W-:Y:S01]  /*7b90*/  @!P3 STG.E.U8 desc[UR36][R8.64+0x8], R3 ;  /* 0x000008030800b986 */ /* 0x0003e2000c101124 */
[----:B------:R-:W-:-:S03]  /*7ba0*/  ISETP.LT.OR P3, PT, R164, 0x12, !P1 ;  /* 0x00000012a400780c */ /* 0x000fc60004f61670 */
[----:B------:R-:W-:Y:S01]  /*7bb0*/  @!P2 STG.E.U8 desc[UR36][R8.64+0x9], R31 ;  /* 0x0000091f0800a986 */ /* 0x000fe2000c101124 */
[----:B------:R-:W-:Y:S02]  /*7bc0*/  ISETP.LT.OR P2, PT, R164, 0x11, !P4 ;  /* 0x00000011a400780c */ /* 0x000fe40006741670 */
[----:B0-----:R-:W-:-:S05]  /*7bd0*/  @!P0 IMAD R5, R32, R154, RZ ;  /* 0x0000009a20058224 */ /* 0x001fca00078e02ff */
[----:B------:R0:W-:Y:S01]  /*7be0*/  @!P0 STG.E.U8 desc[UR36][R6.64+0x10], R5 ;  /* 0x0000100506008986 */ /* 0x0001e2000c101124 */
[----:B------:R-:W-:Y:S01]  /*7bf0*/  ISETP.LT.OR P0, PT, R164, 0x12, !P4 ;  /* 0x00000012a400780c */ /* 0x000fe20006701670 */
[----:B------:R-:W-:-:S04]  /*7c00*/  @!P3 IMAD R33, R33, R154, RZ ;  /* 0x0000009a2121b224 */ /* 0x000fc800078e02ff */
[----:B------:R-:W-:Y:S01]  /*7c10*/  @!P2 IMAD R11, R34, R154, RZ ;  /* 0x0000009a220ba224 */ /* 0x000fe200078e02ff */
[----:B------:R-:W-:Y:S01]  /*7c20*/  @!P3 STG.E.U8 desc[UR36][R6.64+0x11], R33 ;  /* 0x000011210600b986 */ /* 0x000fe2000c101124 */
[----:B------:R-:W-:-:S03]  /*7c30*/  ISETP.LT.OR P3, PT, R164, 0x19, !P1 ;  /* 0x00000019a400780c */ /* 0x000fc60004f61670 */
[----:B------:R2:W-:Y:S01]  /*7c40*/  @!P2 STG.E.U8 desc[UR36][R8.64+0x10], R11 ;  /* 0x0000100b0800a986 */ /* 0x0005e2000c101124 */
[----:B------:R-:W-:Y:S02]  /*7c50*/  ISETP.LT.OR P2, PT, R164, 0x1a, !P1 ;  /* 0x0000001aa400780c */ /* 0x000fe40004f41670 */
[----:B------:R-:W-:-:S05]  /*7c60*/  @!P0 IMAD R35, R35, R154, RZ ;  /* 0x0000009a23238224 */ /* 0x000fca00078e02ff */
[----:B------:R-:W-:Y:S01]  /*7c70*/  @!P0 STG.E.U8 desc[UR36][R8.64+0x11], R35 ;  /* 0x0000112308008986 */ /* 0x000fe2000c101124 */
[----:B------:R-:W-:Y:S01]  /*7c80*/  ISETP.LT.OR P0, PT, R164, 0x19, !P4 ;  /* 0x00000019a400780c */ /* 0x000fe20006701670 */
[----:B-1----:R-:W-:-:S04]  /*7c90*/  @!P3 IMAD R3, R36, R154, RZ ;  /* 0x0000009a2403b224 */ /* 0x002fc800078e02ff */
        /* <DEDUP_REMOVED lines=9> */
[----:B--2---:R-:W-:Y:S01]  /*7d30*/  @!P2 IMAD R11, R40, R154, RZ ;  /* 0x0000009a280ba224 */ /* 0x004fe200078e02ff */
        /* <DEDUP_REMOVED lines=125> */
[-C--:B--2---:R-:W-:Y:S01]  /*8510*/  @!P2 IMAD R11, R82, R154.reuse, RZ ;  /* 0x0000009a520ba224 */ /* 0x084fe200078e02ff */
[----:B------:R2:W-:Y:S01]  /*8520*/  @!P3 STG.E.U8 desc[UR36][R6.64+0x71], R81 ;  /* 0x000071510600b986 */ /* 0x0005e2000c101124 */
[C---:B------:R-:W-:Y:S02]  /*8530*/  ISETP.LT.OR P3, PT, R164.reuse, 0x79, !P1 ;  /* 0x00000079a400780c */ /* 0x040fe40004f61670 */
[C---:B------:R-:W-:Y:S01]  /*8540*/  ISETP.LT.OR P1, PT, R164.reuse, 0x7a, !P1 ;  /* 0x0000007aa400780c */ /* 0x040fe20004f21670 */
[----:B------:R2:W-:Y:S01]  /*8550*/  @!P2 STG.E.U8 desc[UR36][R8.64+0x70], R11 ;  /* 0x0000700b0800a986 */ /* 0x0005e2000c101124 */
[C---:B------:R-:W-:Y:S02]  /*8560*/  ISETP.LT.OR P2, PT, R164.reuse, 0x79, !P4 ;  /* 0x00000079a400780c */ /* 0x040fe40006741670 */
[----:B------:R-:W-:Y:S01]  /*8570*/  ISETP.LT.OR P4, PT, R164, 0x7a, !P4 ;  /* 0x0000007aa400780c */ /* 0x000fe20006781670 */
[----:B------:R-:W-:-:S05]  /*8580*/  @!P0 IMAD R83, R83, R154, RZ ;  /* 0x0000009a53538224 */ /* 0x000fca00078e02ff */
[----:B------:R2:W-:Y:S01]  /*8590*/  @!P0 STG.E.U8 desc[UR36][R8.64+0x71], R83 ;  /* 0x0000715308008986 */ /* 0x0005e2000c101124 */
[-C--:B-1----:R-:W-:Y:S02]  /*85a0*/  @!P3 IMAD R3, R84, R154.reuse, RZ ;  /* 0x0000009a5403b224 */ /* 0x082fe400078e02ff */
[-C--:B------:R-:W-:Y:S02]  /*85b0*/  @!P1 IMAD R85, R85, R154.reuse, RZ ;  /* 0x0000009a55559224 */ /* 0x080fe400078e02ff */
[-C--:B0-----:R-:W-:Y:S01]  /*85c0*/  @!P2 IMAD R5, R86, R154.reuse, RZ ;  /* 0x0000009a5605a224 */ /* 0x081fe200078e02ff */
[----:B------:R2:W-:Y:S01]  /*85d0*/  @!P3 STG.E.U8 desc[UR36][R6.64+0x78], R3 ;  /* 0x000078030600b986 */ /* 0x0005e2000c101124 */
[----:B------:R-:W-:-:S03]  /*85e0*/  @!P4 IMAD R87, R87, R154, RZ ;  /* 0x0000009a5757c224 */ /* 0x000fc600078e02ff */
[----:B------:R2:W-:Y:S04]  /*85f0*/  @!P1 STG.E.U8 desc[UR36][R6.64+0x79], R85 ;  /* 0x0000795506009986 */ /* 0x0005e8000c101124 */
[----:B------:R2:W-:Y:S04]  /*8600*/  @!P2 STG.E.U8 desc[UR36][R8.64+0x78], R5 ;  /* 0x000078050800a986 */ /* 0x0005e8000c101124 */
[----:B------:R2:W-:Y:S02]  /*8610*/  @!P4 STG.E.U8 desc[UR36][R8.64+0x79], R87 ;  /* 0x000079570800c986 */ /* 0x0005e4000c101124 */
.L_x_290:
[----:B------:R-:W-:Y:S05]  /*8620*/  BSYNC B0 ;  /* 0x0000000000007941 */ /* 0x000fea0003800000 */
.L_x_32:
[----:B------:R-:W-:Y:S01]  /*8630*/  ULDC UR4, c[0x0][0xc] ;  /* 0x0000030000047ab9 */ /* 0x000fe20000000800 */
[----:B------:R-:W-:Y:S01]  /*8640*/  ULDC UR5, c[0x0][0x10] ;  /* 0x0000040000057ab9 */ /* 0x000fe20000000800 */
[----:B-12---:R-:W1:Y:S01]  /*8650*/  LDC R3, c[0x0][0x14] ;  /* 0x00000500ff037b82 */ /* 0x006e620000000800 */
[----:B------:R-:W-:Y:S01]  /*8660*/  UIMAD.WIDE.U32 UR4, UR4, UR5, URZ ;  /* 0x00000005040472a5 */ /* 0x000fe2000f8e003f */
[----:B------:R-:W-:Y:S02]  /*8670*/  IMAD.MOV.U32 R152, RZ, RZ, -0x1 ;  /* 0xffffffffff987424 */ /* 0x000fe400078e00ff */
[----:B------:R-:W-:-:S03]  /*8680*/  IMAD.MOV.U32 R22, RZ, RZ, -0x1 ;  /* 0xffffffffff167424 */ /* 0x000fc600078e00ff */
[----:B-1----:R-:W-:-:S04]  /*8690*/  IMAD.WIDE.U32 R16, R3, UR4, R16 ;  /* 0x0000000403107c25 */ /* 0x002fc8000f8e0010 */
[----:B------:R-:W-:Y:S01]  /*86a0*/  IMAD R3, R3, UR5, RZ ;  /* 0x0000000503037c24 */ /* 0x000fe2000f8e02ff */
[----:B------:R-:W-:Y:S02]  /*86b0*/  ULDC.64 UR4, c[0x0][0x650] ;  /* 0x0001940000047ab9 */ /* 0x000fe40000000a00 */
[----:B------:R-:W-:Y:S01]  /*86c0*/  ISETP.GE.U32.AND P0, PT, R16, UR4, PT ;  /* 0x0000000410007c0c */ /* 0x000fe2000bf06070 */
[--C-:B------:R-:W-:Y:S01]  /*86d0*/  IMAD.IADD R17, R17, 0x1, R3.reuse ;  /* 0x0000000111117824 */ /* 0x100fe200078e0203 */
[----:B------:R-:W-:-:S04]  /*86e0*/  PRMT R3, RZ, 0x7610, R3 ;  /* 0x00007610ff037816 */ /* 0x000fc80000000003 */
[----:B------:R-:W-:-:S13]  /*86f0*/  ISETP.GE.U32.AND.EX P0, PT, R17, UR5, PT, P0 ;  /* 0x0000000511007c0c */ /* 0x000fda000bf06100 */
[----:B------:R-:W-:Y:S05]  /*8700*/  @P0 BRA `(.L_x_291) ;  /* 0x0000000400640947 */ /* 0x000fea0003800000 */
[----:B------:R-:W1:Y:S01]  /*8710*/  S2R R12, SR_CTAID.X ;  /* 0x00000000000c7919 */ /* 0x000e620000002500 */
[----:B------:R-:W2:Y:S01]  /*8720*/  LDC.64 R10, c[0x0][0x628] ;  /* 0x00018a00ff0a7b82 */ /* 0x000ea20000000a00 */
[----:B------:R-:W-:Y:S01]  /*8730*/  ULDC UR4, c[0x0][0x150] ;  /* 0x0000540000047ab9 */ /* 0x000fe20000000800 */
[----:B0--3--:R-:W-:Y:S01]  /*8740*/  IMAD.MOV.U32 R8, RZ, RZ, R16 ;  /* 0x000000ffff087224 */ /* 0x009fe200078e0010 */
[----:B------:R-:W0:Y:S01]  /*8750*/  S2R R24, SR_CTAID.Y ;  /* 0x0000000000187919 */ /* 0x000e220000002600 */
[----:B------:R-:W-:-:S04]  /*8760*/  IMAD.MOV.U32 R9, RZ, RZ, R17 ;  /* 0x000000ffff097224 */ /* 0x000fc800078e0011 */
[----:B------:R-:W3:Y:S08]  /*8770*/  LDC R21, c[0x0][0x144] ;  /* 0x00005100ff157b82 */ /* 0x000ef00000000800 */
[----:B------:R-:W0:Y:S08]  /*8780*/  LDC R0, c[0x0][0x630] ;  /* 0x00018c00ff007b82 */ /* 0x000e300000000800 */
[----:B------:R-:W0:Y:S01]  /*8790*/  LDC.64 R14, c[0x0][0x620] ;  /* 0x00018800ff0e7b82 */ /* 0x000e220000000a00 */
[----:B--2---:R-:W-:-:S04]  /*87a0*/  ISETP.NE.U32.AND P0, PT, R10, RZ, PT ;  /* 0x000000ff0a00720c */ /* 0x004fc80003f05070 */
[----:B------:R-:W-:Y:S02]  /*87b0*/  ISETP.NE.AND.EX P0, PT, R11, RZ, PT, P0 ;  /* 0x000000ff0b00720c */ /* 0x000fe40003f05300 */
[----:B-1----:R-:W-:-:S05]  /*87c0*/  I2FP.F32.U32 R3, R12 ;  /* 0x0000000c00037245 */ /* 0x002fca0000201000 */
[----:B------:R-:W-:-:S04]  /*87d0*/  FMUL R3, R3, UR4 ;  /* 0x0000000403037c20 */ /* 0x000fc80008400000 */
[----:B------:R1:W2:Y:S02]  /*87e0*/  F2I.U32.TRUNC.NTZ R20, R3 ;  /* 0x0000000300147305 */ /* 0x0002a4000020f000 */
[----:B---3--:R-:W-:Y:S05]  /*87f0*/  @!P0 BRA `(.L_x_292) ;  /* 0x0000000000288947 */ /* 0x008fea0003800000 */
[----:B-1----:R-:W1:Y:S02]  /*8800*/  LDC R3, c[0x0][0x634] ;  /* 0x00018d00ff037b82 */ /* 0x002e640000000800 */
[----:B-1----:R-:W-:-:S05]  /*8810*/  IADD3 R3, P0, R16, R3, RZ ;  /* 0x0000000310037210 */ /* 0x002fca0007f1e0ff */
[----:B------:R-:W-:-:S04]  /*8820*/  IMAD.X R13, RZ, RZ, R17, P0 ;  /* 0x000000ffff0d7224 */ /* 0x000fc800000e0611 */
[----:B------:R-:W-:-:S04]  /*8830*/  IMAD.WIDE.U32 R4, R13, R10, RZ ;  /* 0x0000000a0d047225 */ /* 0x000fc800078e00ff */
[----:B----4-:R-:W-:-:S04]  /*8840*/  IMAD.WIDE.U32 R6, P0, R3, R11, R4 ;  /* 0x0000000b03067225 */ /* 0x010fc80007800004 */
[----:B------:R-:W-:-:S04]  /*8850*/  IMAD.WIDE.U32 R4, R3, R10, RZ ;  /* 0x0000000a03047225 */ /* 0x000fc800078e00ff */
[----:B------:R-:W-:Y:S01]  /*8860*/  IMAD.X R9, RZ, RZ, RZ, P0 ;  /* 0x000000ffff097224 */ /* 0x000fe200000e06ff */
[----:B------:R-:W-:Y:S01]  /*8870*/  IADD3 RZ, P0, R5, R6, RZ ;  /* 0x0000000605ff7210 */ /* 0x000fe20007f1e0ff */
[----:B------:R-:W-:-:S04]  /*8880*/  IMAD.MOV.U32 R8, RZ, RZ, R7 ;  /* 0x000000ffff087224 */ /* 0x000fc800078e0007 */
[----:B------:R-:W-:-:S08]  /*8890*/  IMAD.WIDE.U32.X R8, R13, R11, R8, P0 ;  /* 0x0000000b0d087225 */ /* 0x000fd000000e0408 */
.L_x_292:
[----:B----4-:R-:W3:Y:S01]  /*88a0*/  LDC.64 R28, c[0x0][0x640] ;  /* 0x00019000ff1c7b82 */ /* 0x010ee20000000a00 */
[-CC-:B0-----:R-:W-:Y:S01]  /*88b0*/  SHF.R.U64 R22, R8, R0.reuse, R9.reuse ;  /* 0x0000000008167219 */ /* 0x181fe20000001209 */
[----:B--2---:R-:W-:Y:S01]  /*88c0*/  IMAD.MOV R20, RZ, RZ, -R20 ;  /* 0x000000ffff147224 */ /* 0x004fe200078e0a14 */
[----:B------:R-:W-:Y:S01]  /*88d0*/  SHF.R.U32.HI R0, RZ, R0, R9 ;  /* 0x00000000ff007219 */ /* 0x000fe20000011609 */
[----:B------:R-:W-:Y:S01]  /*88e0*/  ULDC UR4, c[0x0][0x154] ;  /* 0x0000550000047ab9 */ /* 0x000fe20000000800 */
[----:B-1----:R-:W-:Y:S01]  /*88f0*/  IADD3 R3, P0, RZ, -R22, RZ ;  /* 0x80000016ff037210 */ /* 0x002fe20007f1e0ff */
[----:B------:R-:W-:Y:S02]  /*8900*/  IMAD R21, R21, R20, R12 ;  /* 0x0000001415157224 */ /* 0x000fe400078e020c */
[----:B------:R-:W0:Y:S01]  /*8910*/  LDC R6, c[0x0][0x618] ;  /* 0x00018600ff067b82 */ /* 0x000e220000000800 */
[----:B------:R-:W-:Y:S02]  /*8920*/  IMAD.MOV.U32 R7, RZ, RZ, 0x1 ;  /* 0x00000001ff077424 */ /* 0x000fe400078e00ff */
[----:B------:R-:W-:-:S04]  /*8930*/  IMAD.X R5, RZ, RZ, ~R0, P0 ;  /* 0x000000ffff057224 */ /* 0x000fc800000e0e00 */
[-C--:B------:R-:W-:Y:S01]  /*8940*/  IMAD R0, R5, R14.reuse, RZ ;  /* 0x0000000e05007224 */ /* 0x080fe200078e02ff */
[----:B------:R-:W1:Y:S01]  /*8950*/  LDC R8, c[0x0][0x608] ;  /* 0x00018200ff087b82 */ /* 0x000e620000000800 */
[----:B------:R-:W-:-:S04]  /*8960*/  IMAD.WIDE.U32 R4, R3, R14, R16 ;  /* 0x0000000e03047225 */ /* 0x000fc800078e0010 */
[----:B------:R-:W-:Y:S01]  /*8970*/  IMAD R3, R3, R15, R0 ;  /* 0x0000000f03037224 */ /* 0x000fe200078e0200 */
[----:B------:R-:W-:Y:S02]  /*8980*/  I2FP.F32.U32 R0, R24 ;  /* 0x0000001800007245 */ /* 0x000fe40000201000 */
[----:B------:R-:W2:Y:S01]  /*8990*/  LDC R26, c[0x0][0x658] ;  /* 0x00019600ff1a7b82 */ /* 0x000ea20000000800 */
[----:B------:R-:W-:Y:S01]  /*89a0*/  IMAD.IADD R3, R5, 0x1, R3 ;  /* 0x0000000105037824 */ /* 0x000fe200078e0203 */
[----:B---3--:R-:W-:Y:S01]  /*89b0*/  ISETP.NE.U32.AND P0, PT, R28, RZ, PT ;  /* 0x000000ff1c00720c */ /* 0x008fe20003f05070 */
[----:B------:R-:W-:Y:S01]  /*89c0*/  FMUL R0, R0, UR4 ;  /* 0x0000000400007c20 */ /* 0x000fe20008400000 */
[----:B------:R-:W-:Y:S02]  /*89d0*/  IMAD.MOV.U32 R5, RZ, RZ, -0x1 ;  /* 0xffffffffff057424 */ /* 0x000fe400078e00ff */
[----:B------:R-:W-:Y:S01]  /*89e0*/  ISETP.NE.AND.EX P0, PT, R29, RZ, PT, P0 ;  /* 0x000000ff1d00720c */ /* 0x000fe20003f05300 */
[----:B------:R3:W4:Y:S01]  /*89f0*/  F2I.U32.TRUNC.NTZ R13, R0 ;  /* 0x00000000000d7305 */ /* 0x000722000020f000 */
[----:B------:R-:W3:Y:S01]  /*8a00*/  LDC R15, c[0x0][0x148] ;  /* 0x00005200ff0f7b82 */ /* 0x000ee20000000800 */
[----:B0-----:R-:W-:-:S02]  /*8a10*/  SHF.R.U64 R12, R4, R6, R3 ;  /* 0x00000006040c7219 */ /* 0x001fc40000001203 */
[----:B------:R-:W-:-:S05]  /*8a20*/  SHF.R.U32.HI R3, RZ, R6, R3 ;  /* 0x00000006ff037219 */ /* 0x000fca0000011603 */
[----:B------:R-:W0:Y:S01]  /*8a30*/  LDC R20, c[0x0][0x600] ;  /* 0x00018000ff147b82 */ /* 0x000e220000000800 */
[-CC-:B-1----:R-:W-:Y:S02]  /*8a40*/  SHF.R.U64 R10, R12, R8.reuse, R3.reuse ;  /* 0x000000080c0a7219 */ /* 0x182fe40000001203 */
[----:B------:R-:W-:-:S05]  /*8a50*/  SHF.R.U32.HI R3, RZ, R8, R3 ;  /* 0x00000008ff037219 */ /* 0x000fca0000011603 */
[----:B------:R-:W1:Y:S01]  /*8a60*/  LDC R27, c[0x0][0x648] ;  /* 0x00019200ff1b7b82 */ /* 0x000e620000000800 */
[-C--:B--2---:R-:W-:Y:S02]  /*8a70*/  SHF.L.U32 R4, R5, R26.reuse, RZ ;  /* 0x0000001a05047219 */ /* 0x084fe400000006ff */
[-CC-:B------:R-:W-:Y:S02]  /*8a80*/  SHF.R.U64 R14, R10, R26.reuse, R3.reuse ;  /* 0x0000001a0a0e7219 */ /* 0x180fe40000001203 */
[----:B------:R-:W-:Y:S02]  /*8a90*/  SHF.R.U32.HI R5, RZ, R26, R3 ;  /* 0x0000001aff057219 */ /* 0x000fe40000011603 */
[----:B------:R-:W-:Y:S01]  /*8aa0*/  LOP3.LUT R25, RZ, R4, RZ, 0x33, !PT ;  /* 0x00000004ff197212 */ /* 0x000fe200078e33ff */
[----:B------:R-:W2:Y:S01]  /*8ab0*/  LDC R30, c[0x0][0x638] ;  /* 0x00018e00ff1e7b82 */ /* 0x000ea20000000800 */
[----:B------:R-:W-:Y:S01]  /*8ac0*/  SHF.L.U32 R26, R7, R26, RZ ;  /* 0x0000001a071a7219 */ /* 0x000fe200000006ff */
[----:B------:R-:W-:-:S06]  /*8ad0*/  IMAD.MOV.U32 R4, RZ, RZ, R14 ;  /* 0x000000ffff047224 */ /* 0x000fcc00078e000e */
[----:B------:R-:W0:Y:S01]  /*8ae0*/  LDC R31, c[0x0][0x610] ;  /* 0x00018400ff1f7b82 */ /* 0x000e220000000800 */
[----:B----4-:R-:W-:Y:S05]  /*8af0*/  @!P0 BRA `(.L_x_293) ;  /* 0x0000000000288947 */ /* 0x010fea0003800000 */
        /* <DEDUP_REMOVED lines=10> */
.L_x_293:
[----:B------:R-:W-:Y:S01]  /*8ba0*/  ISETP.NE.AND P0, PT, R2, 0x1, PT ;  /* 0x000000010200780c */ /* 0x000fe20003f05270 */
[----:B0-----:R-:W-:Y:S01]  /*8bb0*/  VIADD R7, R20, 0xffffffff ;  /* 0xffffffff14077836 */ /* 0x001fe20000000000 */
[----:B-1-3--:R-:W-:Y:S01]  /*8bc0*/  SHF.R.U64 R0, R4, R27, R5 ;  /* 0x0000001b04007219 */ /* 0x00afe20000001205 */
[----:B------:R-:W-:Y:S01]  /*8bd0*/  IMAD.MOV R13, RZ, RZ, -R13 ;  /* 0x000000ffff0d7224 */ /* 0x000fe200078e0a0d */
[----:B------:R-:W-:Y:S01]  /*8be0*/  LOP3.LUT R5, R10, R25, RZ, 0xc0, !PT ;  /* 0x000000190a057212 */ /* 0x000fe200078ec0ff */
[----:B------:R-:W-:Y:S01]  /*8bf0*/  IMAD.MOV.U32 R4, RZ, RZ, 0x1 ;  /* 0x00000001ff047424 */ /* 0x000fe200078e00ff */
[----:B------:R-:W-:Y:S01]  /*8c00*/  LOP3.LUT R12, R12, R7, RZ, 0xc0, !PT ;  /* 0x000000070c0c7212 */ /* 0x000fe200078ec0ff */
[----:B------:R-:W-:Y:S02]  /*8c10*/  IMAD.MOV R3, RZ, RZ, -R0 ;  /* 0x000000ffff037224 */ /* 0x000fe400078e0a00 */
[----:B------:R-:W-:Y:S02]  /*8c20*/  IMAD R0, R26, R0, R5 ;  /* 0x000000001a007224 */ /* 0x000fe400078e0205 */
[----:B--2---:R-:W-:-:S02]  /*8c30*/  IMAD R3, R3, R30, R14 ;  /* 0x0000001e03037224 */ /* 0x004fc400078e020e */
[----:B------:R-:W-:Y:S02]  /*8c40*/  @P0 IMAD R21, R15, R13, R24 ;  /* 0x0000000d0f150224 */ /* 0x000fe400078e0218 */
[----:B------:R-:W-:Y:S01]  /*8c50*/  IMAD R5, R3, R20, R12 ;  /* 0x0000001403057224 */ /* 0x000fe200078e020c */
[----:B------:R-:W-:Y:S01]  /*8c60*/  PRMT R3, R4, 0x7610, R3 ;  /* 0x0000761004037816 */ /* 0x000fe20000000003 */
[----:B------:R-:W-:-:S05]  /*8c70*/  IMAD R0, R0, R31, R21 ;  /* 0x0000001f00007224 */ /* 0x000fca00078e0215 */
[----:B------:R-:W-:Y:S02]  /*8c80*/  SEL R152, R5, R0, !P0 ;  /* 0x0000000005987207 */ /* 0x000fe40004000000 */
[----:B------:R-:W-:-:S07]  /*8c90*/  SEL R0, R0, R5, !P0 ;  /* 0x0000000500007207 */ /* 0x000fce0004000000 */
.L_x_291:
[----:B------:R-:W-:Y:S01]  /*8ca0*/  LOP3.LUT P0, RZ, R3, 0xff, RZ, 0xc0, !PT ;  /* 0x000000ff03ff7812 */ /* 0x000fe2000780c0ff */
[----:B------:R-:W-:-:S12]  /*8cb0*/  IMAD.MOV.U32 R153, RZ, RZ, R0 ;  /* 0x000000ffff997224 */ /* 0x000fd800078e0000 */
[----:B------:R-:W-:Y:S05]  /*8cc0*/  @P0 BRA `(.L_x_294) ;  /* 0xffffff84002c0947 */ /* 0x000fea000383ffff */
[----:B------:R-:W-:Y:S05]  /*8cd0*/  EXIT ;  /* 0x000000000000794d */ /* 0x000fea0003800000 */
.L_x_7:
[----:B0-----:R-:W-:Y:S01]  /*8ce0*/  ULDC.64 UR4, c[0x0][0x650] ;  /* 0x0001940000047ab9 */ /* 0x001fe20000000a00 */
        /* <DEDUP_REMOVED lines=25> */
.L_x_296:
[----:B------:R-:W0:Y:S01]  /*8e80*/  LDC.64 R26, c[0x0][0x640] ;  /* 0x00019000ff1a7b82 */ /* 0x000e220000000a00 */
[-CC-:B------:R-:W-:Y:S01]  /*8e90*/  SHF.R.U64 R20, R12, R8.reuse, R13.reuse ;  /* 0x000000080c147219 */ /* 0x180fe2000000120d */
[----:B------:R-:W-:Y:S01]  /*8ea0*/  IMAD.MOV.U32 R30, RZ, RZ, 0x1 ;  /* 0x00000001ff1e7424 */ /* 0x000fe200078e00ff */
[----:B------:R-:W-:Y:S02]  /*8eb0*/  SHF.R.U32.HI R6, RZ, R8, R13 ;  /* 0x00000008ff067219 */ /* 0x000fe4000001160d */
[----:B------:R-:W-:-:S03]  /*8ec0*/  IADD3 R11, P0, RZ, -R20, RZ ;  /* 0x80000014ff0b7210 */ /* 0x000fc60007f1e0ff */
[----:B------:R-:W1:Y:S02]  /*8ed0*/  LDC R10, c[0x0][0x618] ;  /* 0x00018600ff0a7b82 */ /* 0x000e640000000800 */
[----:B------:R-:W-:-:S04]  /*8ee0*/  IMAD.X R7, RZ, RZ, ~R6, P0 ;  /* 0x000000ffff077224 */ /* 0x000fc800000e0e06 */
[-C--:B------:R-:W-:Y:S02]  /*8ef0*/  IMAD R8, R7, R22.reuse, RZ ;  /* 0x0000001607087224 */ /* 0x080fe400078e02ff */
[----:B------:R-:W2:Y:S01]  /*8f00*/  LDC R12, c[0x0][0x608] ;  /* 0x00018200ff0c7b82 */ /* 0x000ea20000000800 */
[----:B------:R-:W-:-:S04]  /*8f10*/  IMAD.WIDE.U32 R6, R11, R22, R16 ;  /* 0x000000160b067225 */ /* 0x000fc800078e0010 */
[----:B------:R-:W-:-:S03]  /*8f20*/  IMAD R11, R11, R23, R8 ;  /* 0x000000170b0b7224 */ /* 0x000fc600078e0208 */
[----:B------:R-:W3:Y:S01]  /*8f30*/  LDC R25, c[0x0][0x658] ;  /* 0x00019600ff197b82 */ /* 0x000ee20000000800 */
[----:B------:R-:W-:Y:S01]  /*8f40*/  IMAD.IADD R7, R7, 0x1, R11 ;  /* 0x0000000107077824 */ /* 0x000fe200078e020b */
[----:B0-----:R-:W-:-:S04]  /*8f50*/  ISETP.NE.U32.AND P0, PT, R26, RZ, PT ;  /* 0x000000ff1a00720c */ /* 0x001fc80003f05070 */
[----:B------:R-:W-:Y:S02]  /*8f60*/  ISETP.NE.AND.EX P0, PT, R27, RZ, PT, P0 ;  /* 0x000000ff1b00720c */ /* 0x000fe40003f05300 */
[----:B------:R-:W0:Y:S01]  /*8f70*/  LDC R23, c[0x0][0x600] ;  /* 0x00018000ff177b82 */ /* 0x000e220000000800 */
[-CC-:B-1----:R-:W-:Y:S02]  /*8f80*/  SHF.R.U64 R8, R6, R10.reuse, R7.reuse ;  /* 0x0000000a06087219 */ /* 0x182fe40000001207 */
[----:B------:R-:W-:Y:S01]  /*8f90*/  SHF.R.U32.HI R7, RZ, R10, R7 ;  /* 0x0000000aff077219 */ /* 0x000fe20000011607 */
[----:B------:R-:W-:-:S04]  /*8fa0*/  IMAD.MOV.U32 R10, RZ, RZ, -0x1 ;  /* 0xffffffffff0a7424 */ /* 0x000fc800078e00ff */
        /* <DEDUP_REMOVED lines=21> */
.L_x_297:
[----:B------:R-:W-:Y:S01]  /*9100*/  ISETP.NE.AND P0, PT, R2, 0x1, PT ;  /* 0x000000010200780c */ /* 0x000fe20003f05270 */
[----:B0-----:R-:W-:Y:S01]  /*9110*/  VIADD R11, R23, 0xffffffff ;  /* 0xffffffff170b7836 */ /* 0x001fe20000000000 */
[----:B-1----:R-:W-:Y:S02]  /*9120*/  SHF.R.U64 R6, R6, R24, R7 ;  /* 0x0000001806067219 */ /* 0x002fe40000001207 */
[----:B------:R-:W-:Y:S02]  /*9130*/  SHF.L.U32 R30, R30, R25, RZ ;  /* 0x000000191e1e7219 */ /* 0x000fe400000006ff */
[----:B------:R-:W-:Y:S01]  /*9140*/  LOP3.LUT R5, R21, R32, RZ, 0xc0, !PT ;  /* 0x0000002015057212 */ /* 0x000fe200078ec0ff */
[----:B------:R-:W-:-:S04]  /*9150*/  IMAD.MOV R7, RZ, RZ, -R6 ;  /* 0x000000ffff077224 */ /* 0x000fc800078e0a06 */
[----:B------:R-:W-:Y:S01]  /*9160*/  IMAD R6, R30, R6, R5 ;  /* 0x000000061e067224 */ /* 0x000fe200078e0205 */
[----:B------:R-:W-:Y:S01]  /*9170*/  LOP3.LUT R5, R8, R11, RZ, 0xc0, !PT ;  /* 0x0000000b08057212 */ /* 0x000fe200078ec0ff */
[----:B------:R-:W-:Y:S02]  /*9180*/  @P0 IMAD R3, R9, R14, R4 ;  /* 0x0000000e09030224 */ /* 0x000fe400078e0204 */
[----:B--2---:R-:W-:Y:S02]  /*9190*/  IMAD R4, R7, R28, R22 ;  /* 0x0000001c07047224 */ /* 0x004fe400078e0216 */
[----:B---3--:R-:W-:Y:S02]  /*91a0*/  IMAD R3, R6, R29, R3 ;  /* 0x0000001d06037224 */ /* 0x008fe400078e0203 */
[----:B------:R-:W-:Y:S02]  /*91b0*/  IMAD R4, R4, R23, R5 ;  /* 0x0000001704047224 */ /* 0x000fe400078e0205 */
[----:B------:R-:W-:-:S02]  /*91c0*/  IMAD.MOV.U32 R8, RZ, RZ, 0x1 ;  /* 0x00000001ff087424 */ /* 0x000fc400078e00ff */
[----:B------:R-:W-:Y:S01]  /*91d0*/  IMAD.MOV.U32 R6, RZ, RZ, R20 ;  /* 0x000000ffff067224 */ /* 0x000fe200078e0014 */
[----:B------:R-:W-:Y:S02]  /*91e0*/  SEL R7, R4, R3, !P0 ;  /* 0x0000000304077207 */ /* 0x000fe40004000000 */
[----:B------:R-:W-:-:S07]  /*91f0*/  SEL R21, R3, R4, !P0 ;  /* 0x0000000403157207 */ /* 0x000fce0004000000 */
.L_x_295:
[----:B------:R-:W-:-:S08]  /*9200*/  NOP ;  /* 0x0000000000007918 */ /* 0x000fd00000000000 */
[----:B------:R-:W0:-:S00]  /*9210*/  USETMAXREG.DEALLOC.CTAPOOL 0x28 ;  /* 0x00000028000079c8 */ /* 0x000e0000080e0500 */
[----:B0-----:R-:W-:-:S13]  /*9220*/  ISETP.NE.AND P0, PT, R0, RZ, PT ;  /* 0x000000ff0000720c */ /* 0x001fda0003f05270 */
[----:B------:R-:W-:Y:S05]  /*9230*/  @P0 EXIT ;  /* 0x000000000000094d */ /* 0x000fea0003800000 */
[----:B------:R-:W-:Y:S01]  /*9240*/  LOP3.LUT P0, RZ, R8, 0xff, RZ, 0xc0, !PT ;  /* 0x000000ff08ff7812 */ /* 0x000fe2000780c0ff */
[----:B------:R-:W-:Y:S02]  /*9250*/  IMAD.MOV.U32 R0, RZ, RZ, 0x1 ;  /* 0x00000001ff007424 */ /* 0x000fe400078e00ff */
[----:B------:R-:W-:-:S10]  /*9260*/  IMAD.MOV.U32 R3, RZ, RZ, RZ ;  /* 0x000000ffff037224 */ /* 0x000fd400078e00ff */
[----:B------:R-:W-:Y:S05]  /*9270*/  @!P0 BRA `(.L_x_298) ;  /* 0x0000000c00488947 */ /* 0x000fea0003800000 */
[----:B------:R-:W0:Y:S01]  /*9280*/  LDC R0, c[0x0][0x28c] ;  /* 0x0000a300ff007b82 */ /* 0x000e220000000800 */
[----:B------:R-:W-:Y:S01]  /*9290*/  ULDC UR5, c[0x0][0x658] ;  /* 0x0001960000057ab9 */ /* 0x000fe20000000800 */
[----:B------:R-:W-:Y:S01]  /*92a0*/  UMOV UR7, 0xffffffff ;  /* 0xffffffff00077882 */ /* 0x000fe20000000000 */
[----:B------:R-:W-:Y:S01]  /*92b0*/  ULDC UR6, c[0x0][0xc] ;  /* 0x0000030000067ab9 */ /* 0x000fe20000000800 */
[----:B------:R-:W-:Y:S01]  /*92c0*/  USHF.L.U32 UR8, UR7, UR5, URZ ;  /* 0x0000000507087299 */ /* 0x000fe2000800063f */
[----:B------:R-:W-:Y:S01]  /*92d0*/  BSSY B0, `(.L_x_298) ;  /* 0x00000cc000007945 */ /* 0x000fe20003800000 */
[----:B------:R-:W-:Y:S01]  /*92e0*/  UMOV UR9, 0x1 ;  /* 0x0000000100097882 */ /* 0x000fe20000000000 */
[----:B------:R-:W-:Y:S01]  /*92f0*/  ULDC UR7, c[0x0][0x10] ;  /* 0x0000040000077ab9 */ /* 0x000fe20000000800 */
[----:B------:R-:W1:Y:S01]  /*9300*/  S2UR UR10, SR_CgaCtaId ;  /* 0x00000000000a79c3 */ /* 0x000e620000008800 */
[----:B------:R-:W-:Y:S01]  /*9310*/  UIMAD.WIDE.U32 UR6, UR6, UR7, URZ ;  /* 0x00000007060672a5 */ /* 0x000fe2000f8e003f */
[----:B------:R-:W-:Y:S01]  /*9320*/  IMAD.MOV.U32 R9, RZ, RZ, 0x1 ;  /* 0x00000001ff097424 */ /* 0x000fe200078e00ff */
[----:B------:R-:W-:Y:S01]  /*9330*/  USHF.L.U32 UR17, UR9, UR5, URZ ;  /* 0x0000000509117299 */ /* 0x000fe2000800063f */
[----:B------:R-:W-:Y:S01]  /*9340*/  LOP3.LUT R13, R19, 0x2, RZ, 0xfc, !PT ;  /* 0x00000002130d7812 */ /* 0x000fe200078efcff */
[----:B------:R-:W-:Y:S01]  /*9350*/  ULDC UR4, c[0x0][0x600] ;  /* 0x0001800000047ab9 */ /* 0x000fe20000000800 */
[----:B------:R-:W-:Y:S01]  /*9360*/  ULDC UR5, c[0x0][0x14] ;  /* 0x0000050000057ab9 */ /* 0x000fe20000000800 */
[----:B------:R-:W-:-:S02]  /*9370*/  UIADD3 UR4, UR4, -0x1, URZ ;  /* 0xffffffff04047890 */ /* 0x000fc4000fffe03f */
[----:B------:R-:W-:Y:S02]  /*9380*/  UIMAD.WIDE.U32 UR22, UR6, UR5, URZ ;  /* 0x00000005061672a5 */ /* 0x000fe4000f8e003f */
[----:B------:R-:W-:Y:S02]  /*9390*/  UIMAD UR13, UR7, UR5, URZ ;  /* 0x00000005070d72a4 */ /* 0x000fe4000f8e023f */
[----:B------:R-:W-:Y:S02]  /*93a0*/  ULOP3.LUT UR16, URZ, UR8, URZ, 0x33, !UPT ;  /* 0x000000083f107292 */ /* 0x000fe4000f8e333f */
[----:B------:R-:W-:Y:S01]  /*93b0*/  UIADD3 UR13, UR23, UR13, URZ ;  /* 0x0000000d170d7290 */ /* 0x000fe2000fffe03f */
[----:B0-----:R-:W-:Y:S01]  /*93c0*/  VIADD R0, R0, 0x7f ;  /* 0x0000007f00007836 */ /* 0x001fe20000000000 */
[----:B------:R-:W-:-:S04]  /*93d0*/  ULDC.64 UR24, c[0x0][0x198] ;  /* 0x0000660000187ab9 */ /* 0x000fc80000000a00 */
[----:B------:R-:W-:Y:S01]  /*93e0*/  SHF.R.S32.HI R3, RZ, 0x1f, R0 ;  /* 0x0000001fff037819 */ /* 0x000fe20000011400 */
[----:B-1----:R-:W-:-:S03]  /*93f0*/  IMAD.U32 R8, RZ, RZ, UR10 ;  /* 0x0000000aff087e24 */ /* 0x002fc6000f8e00ff */
[----:B------:R-:W-:Y:S01]  /*9400*/  LEA.HI R3, R3, R0, RZ, 0x7 ;  /* 0x0000000003037211 */ /* 0x000fe200078f38ff */
[----:B------:R-:W-:-:S03]  /*9410*/  IMAD.MOV.U32 R0, RZ, RZ, 0x1 ;  /* 0x00000001ff007424 */ /* 0x000fc600078e00ff */
[----:B------:R-:W-:Y:S01]  /*9420*/  SHF.R.S32.HI R10, RZ, 0x7, R3 ;  /* 0x00000007ff0a7819 */ /* 0x000fe20000011403 */
[----:B------:R-:W-:Y:S01]  /*9430*/  IMAD.MOV.U32 R3, RZ, RZ, RZ ;  /* 0x000000ffff037224 */ /* 0x000fe200078e00ff */
[----:B------:R-:W-:-:S03]  /*9440*/  LEA R11, R8, 0x100, 0xe ;  /* 0x00000100080b7811 */ /* 0x000fc600078e70ff */
[----:B------:R-:W-:-:S07]  /*9450*/  VIADD R12, R10, 0x1 ;  /* 0x000000010a0c7836 */ /* 0x000fce0000000000 */
.L_x_309:
[----:B------:R-:W-:-:S03]  /*9460*/  UMOV UR5, 0xffffffff ;  /* 0xffffffff00057882 */ /* 0x000fc60000000000 */
[----:B------:R-:W-:Y:S05]  /*9470*/  BRA.DIV UR5, `(.L_x_299) ;  /* 0x0000000e05b07947 */ /* 0x000fea000b800000 */
[----:B------:R-:W-:-:S13]  /*9480*/  ELECT P6, URZ, PT ;  /* 0x00000000003f782f */ /* 0x000fda00038c0000 */
.L_x_320:
[----:B------:R-:W0:Y:S01]  /*9490*/  LDC R4, c[0x0][0x28c] ;  /* 0x0000a300ff047b82 */ /* 0x000e220000000800 */
[----:B------:R-:W-:Y:S01]  /*94a0*/  BSSY B1, `(.L_x_300) ;  /* 0x000003a000017945 */ /* 0x000fe20003800000 */
[----:B0-----:R-:W-:-:S13]  /*94b0*/  ISETP.LT.OR P6, PT, R4, 0x1, !P6 ;  /* 0x000000010400780c */ /* 0x001fda00077c1670 */
[----:B------:R-:W-:Y:S05]  /*94c0*/  @P6 BRA `(.L_x_301) ;  /* 0x0000000000dc6947 */ /* 0x000fea0003800000 */
[----:B------:R-:W-:Y:S02]  /*94d0*/  IMAD R21, R21, 0x2, R8 ;  /* 0x0000000215157824 */ /* 0x000fe400078e0208 */
[----:B------:R-:W-:Y:S02]  /*94e0*/  IMAD.SHL.U32 R22, R7, 0x80, RZ ;  /* 0x0000008007167824 */ /* 0x000fe400078e00ff */
[----:B------:R-:W-:Y:S02]  /*94f0*/  IMAD.MOV.U32 R24, RZ, RZ, RZ ;  /* 0x000000ffff187224 */ /* 0x000fe400078e00ff */
[----:B------:R-:W-:Y:S02]  /*9500*/  IMAD.MOV.U32 R4, RZ, RZ, R12 ;  /* 0x000000ffff047224 */ /* 0x000fe400078e000c */
[----:B------:R-:W-:Y:S02]  /*9510*/  IMAD.MOV.U32 R5, RZ, RZ, R0 ;  /* 0x000000ffff057224 */ /* 0x000fe400078e0000 */
[----:B------:R-:W-:-:S02]  /*9520*/  IMAD.MOV.U32 R14, RZ, RZ, R3 ;  /* 0x000000ffff0e7224 */ /* 0x000fc400078e0003 */
[----:B------:R-:W-:-:S07]  /*9530*/  IMAD.SHL.U32 R21, R21, 0x80, RZ ;  /* 0x0000008015157824 */ /* 0x000fce00078e00ff */
.L_x_304:
[----:B------:R-:W0:Y:S01]  /*9540*/  S2UR UR5, SR_CgaCtaId ;  /* 0x00000000000579c3 */ /* 0x000e220000008800 */
[----:B------:R-:W-:Y:S02]  /*9550*/  MOV R7, 0x400 ;  /* 0x0000040000077802 */ /* 0x000fe40000000f00 */
[----:B------:R-:W-:-:S13]  /*9560*/  LOP3.LUT P1, RZ, R18, 0x7f, RZ, 0xc0, !PT ;  /* 0x0000007f12ff7812 */ /* 0x000fda000782c0ff */
[----:B------:R-:W1:Y:S01]  /*9570*/  @!P1 LDC R15, c[0x0][0x500] ;  /* 0x00014000ff0f9b82 */ /* 0x000e620000000800 */
[----:B0-----:R-:W-:-:S05]  /*9580*/  IMAD.U32 R8, RZ, RZ, UR5 ;  /* 0x00000005ff087e24 */ /* 0x001fca000f8e00ff */
[----:B------:R-:W-:Y:S02]  /*9590*/  LEA R23, R8, R7, 0x18 ;  /* 0x0000000708177211 */ /* 0x000fe400078ec0ff */
[----:B------:R-:W-:-:S03]  /*95a0*/  SHF.L.U32 R7, R5, 0x1f, RZ ;  /* 0x0000001f05077819 */ /* 0x000fc600000006ff */
[----:B------:R-:W-:-:S04]  /*95b0*/  IMAD R20, R14, 0x8, R23 ;  /* 0x000000080e147824 */ /* 0x000fc800078e0217 */
[----:B------:R-:W0:Y:S02]  /*95c0*/  SYNCS.PHASECHK.TRANS64.TRYWAIT P0, [R20+URZ+0x20], R7 ;  /* 0x00002007140075a7 */ /* 0x000e24000800017f */
[----:B01----:R-:W-:Y:S05]  /*95d0*/  @!P0 BRA `(.L_x_302) ;  /* 0x0000000c00788947 */ /* 0x003fea0003800000 */
.L_x_321:
[----:B0-----:R-:W-:Y:S01]  /*95e0*/  PRMT R7, R13, 0x9910, RZ ;  /* 0x000099100d077816 */ /* 0x001fe200000000ff */
[----:B------:R0:W-:Y:S03]  /*95f0*/  @!P1 SYNCS.ARRIVE.TRANS64 RZ, [R20+URZ], R15 ;  /* 0x0000000f14ff99a7 */ /* 0x0001e6000800003f */
[----:B------:R-:W-:-:S13]  /*9600*/  ISETP.NE.AND P0, PT, R7, 0x2, PT ;  /* 0x000000020700780c */ /* 0x000fda0003f05270 */
[----:B0-----:R-:W-:Y:S05]  /*9610*/  @P0 BRA `(.L_x_303) ;  /* 0x0000000000040947 */ /* 0x001fea0003800000 */
[----:B------:R-:W-:Y:S01]  /*9620*/  BPT.TRAP 0x1 ;  /* 0x000000040000795c */ /* 0x000fe20000300000 */
.L_x_303:
[C---:B------:R-:W-:Y:S01]  /*9630*/  IMAD R7, R14.reuse, 0x8000, R11 ;  /* 0x000080000e077824 */ /* 0x040fe200078e020b */
[----:B------:R-:W-:Y:S01]  /*9640*/  R2UR UR8, R23 ;  /* 0x00000000170872ca */ /* 0x000fe200000e0000 */
[----:B------:R-:W-:Y:S01]  /*9650*/  IMAD R23, R14, 0x4000, R23 ;  /* 0x000040000e177824 */ /* 0x000fe200078e0217 */
[----:B------:R-:W-:Y:S01]  /*9660*/  R2UR UR18, R21 ;  /* 0x00000000151272ca */ /* 0x000fe200000e0000 */
[----:B------:R-:W-:Y:S01]  /*9670*/  VIADD R4, R4, 0xffffffff ;  /* 0xffffffff04047836 */ /* 0x000fe20000000000 */
[----:B------:R-:W-:Y:S01]  /*9680*/  R2UR UR5, R7 ;  /* 0x00000000070572ca */ /* 0x000fe200000e0000 */
[----:B------:R-:W-:Y:S01]  /*9690*/  UIADD3 UR6, UP0, UR24, 0xf0, URZ ;  /* 0x000000f018067890 */ /* 0x000fe2000ff1e03f */
[----:B------:R-:W-:Y:S01]  /*96a0*/  R2UR UR11, R23 ;  /* 0x00000000170b72ca */ /* 0x000fe200000e0000 */
[----:B------:R-:W-:Y:S01]  /*96b0*/  UIADD3 UR26, UP1, UR24, 0x1f0, URZ ;  /* 0x000001f0181a7890 */ /* 0x000fe2000ff3e03f */
[----:B------:R-:W-:Y:S01]  /*96c0*/  R2UR UR9, R20 ;  /* 0x00000000140972ca */ /* 0x000fe200000e0000 */
[----:B------:R-:W-:Y:S01]  /*96d0*/  UIADD3.X UR7, URZ, UR25, URZ, UP0, !UPT ;  /* 0x000000193f077290 */ /* 0x000fe200087fe43f */
[----:B------:R-:W-:Y:S01]  /*96e0*/  R2UR UR10, R24 ;  /* 0x00000000180a72ca */ /* 0x000fe200000e0000 */
[----:B------:R-:W-:Y:S01]  /*96f0*/  VIADD R14, R14, 0x1 ;  /* 0x000000010e0e7836 */ /* 0x000fe20000000000 */
[----:B------:R-:W-:Y:S01]  /*9700*/  R2UR UR12, R6 ;  /* 0x00000000060c72ca */ /* 0x000fe200000e0000 */
[----:B------:R-:W-:Y:S01]  /*9710*/  UIADD3.X UR27, URZ, UR25, URZ, UP1, !UPT ;  /* 0x000000193f1b7290 */ /* 0x000fe20008ffe43f */
[----:B------:R-:W-:Y:S01]  /*9720*/  R2UR UR19, R22 ;  /* 0x00000000161372ca */ /* 0x000fe200000e0000 */
[----:B------:R-:W-:Y:S01]  /*9730*/  UMOV UR20, 0x30000 ;  /* 0x0003000000147882 */ /* 0x000fe20000000000 */
[----:B------:R-:W-:Y:S01]  /*9740*/  ISETP.GT.AND P1, PT, R4, 0x1, PT ;  /* 0x000000010400780c */ /* 0x000fe20003f24270 */
[----:B------:R-:W-:Y:S01]  /*9750*/  UIADD3 UR8, UR8, UR5, URZ ;  /* 0x0000000508087290 */ /* 0x000fe2000fffe03f */
[----:B------:R-:W-:Y:S01]  /*9760*/  ISETP.NE.AND P0, PT, R14, 0x4, PT ;  /* 0x000000040e00780c */ /* 0x000fe20003f05270 */
[----:B------:R-:W-:Y:S01]  /*9770*/  UIADD3 UR5, UR11, 0x20100, URZ ;  /* 0x000201000b057890 */ /* 0x000fe2000fffe03f */
[----:B------:R-:W-:Y:S01]  /*9780*/  VIADD R24, R24, 0x80 ;  /* 0x0000008018187836 */ /* 0x000fe20000000000 */
[----:B------:R-:W-:Y:S01]  /*9790*/  UMOV UR14, 0x0 ;  /* 0x00000000000e7882 */ /* 0x000fe20000000000 */
[----:B------:R-:W-:Y:S01]  /*97a0*/  UMOV UR15, 0x10000000 ;  /* 0x10000000000f7882 */ /* 0x000fe20000000000 */
[----:B------:R-:W-:Y:S01]  /*97b0*/  UMOV UR11, UR18 ;  /* 0x00000012000b7c82 */ /* 0x000fe20008000000 */
[----:B------:R-:W-:-:S02]  /*97c0*/  SEL R20, RZ, 0x1, P0 ;  /* 0x00000001ff147807 */ /* 0x000fc40000000000 */
[----:B------:R0:W-:Y:S01]  /*97d0*/  UTMALDG.3D.MULTICAST [UR8], [UR6], UR20, desc[UR14] ;  /* 0x00000e08060073b4 */ /* 0x0001e20008011814 */
[----:B------:R-:W-:Y:S02]  /*97e0*/  SEL R14, R14, RZ, P0 ;  /* 0x000000ff0e0e7207 */ /* 0x000fe40000000000 */
[----:B------:R-:W-:Y:S01]  /*97f0*/  LOP3.LUT R5, R5, R20, RZ, 0x3c, !PT ;  /* 0x0000001405057212 */ /* 0x000fe200078e3cff */
[----:B0-----:R-:W-:Y:S01]  /*9800*/  UMOV UR8, UR5 ;  /* 0x0000000500087c82 */ /* 0x001fe20008000000 */
[----:B------:R-:W-:Y:S02]  /*9810*/  UMOV UR11, UR19 ;  /* 0x00000013000b7c82 */ /* 0x000fe40008000000 */
[----:B------:R0:W-:Y:S02]  /*9820*/  UTMALDG.3D [UR8], [UR26], desc[UR14] ;  /* 0x00000e081a0075b4 */ /* 0x0001e40008011000 */
[----:B0-----:R-:W-:Y:S05]  /*9830*/  @P1 BRA `(.L_x_304) ;  /* 0xfffffffc00401947 */ /* 0x001fea000383ffff */
.L_x_301:
[----:B------:R-:W-:Y:S05]  /*9840*/  BSYNC B1 ;  /* 0x0000000000017941 */ /* 0x000fea0003800000 */
.L_x_300:
[----:B------:R-:W-:Y:S01]  /*9850*/  LOP3.LUT P1, RZ, R9, 0xff, RZ, 0xc0, !PT ;  /* 0x000000ff09ff7812 */ /* 0x000fe2000782c0ff */
[----:B------:R-:W-:Y:S01]  /*9860*/  IMAD.IADD R3, R10, 0x1, R3 ;  /* 0x000000010a037824 */ /* 0x000fe200078e0203 */
[----:B------:R-:W-:Y:S01]  /*9870*/  IADD3 R16, P2, R16, UR22, RZ ;  /* 0x0000001610107c10 */ /* 0x000fe2000ff5e0ff */
[----:B------:R-:W-:Y:S01]  /*9880*/  ULDC.64 UR6, c[0x0][0x650] ;  /* 0x0001940000067ab9 */ /* 0x000fe20000000a00 */
[----:B------:R-:W-:Y:S01]  /*9890*/  BSSY B1, `(.L_x_305) ;  /* 0x000006d000017945 */ /* 0x000fe20003800000 */
[----:B------:R-:W-:Y:S01]  /*98a0*/  IMAD.MOV.U32 R21, RZ, RZ, -0x1 ;  /* 0xffffffffff157424 */ /* 0x000fe200078e00ff */
[----:B------:R-:W-:Y:S01]  /*98b0*/  ISETP.GT.U32.AND P0, PT, R3, 0x3, PT ;  /* 0x000000030300780c */ /* 0x000fe20003f04070 */
[----:B------:R-:W-:Y:S01]  /*98c0*/  IMAD.MOV.U32 R7, RZ, RZ, -0x1 ;  /* 0xffffffffff077424 */ /* 0x000fe200078e00ff */
[----:B------:R-:W-:Y:S01]  /*98d0*/  SHF.R.U32.HI R4, RZ, 0x2, R3 ;  /* 0x00000002ff047819 */ /* 0x000fe20000011603 */
[----:B------:R-:W-:Y:S01]  /*98e0*/  IMAD.MOV.U32 R6, RZ, RZ, -0x1 ;  /* 0xffffffffff067424 */ /* 0x000fe200078e00ff */
[----:B------:R-:W-:-:S02]  /*98f0*/  ISETP.LT.U32.AND P0, PT, R10, 0x4, P0 ;  /* 0x000000040a00780c */ /* 0x000fc40000701070 */
[----:B------:R-:W-:Y:S01]  /*9900*/  IADD3.X R17, R17, UR13, RZ, P2, !PT ;  /* 0x0000000d11117c10 */ /* 0x000fe200097fe4ff */
[----:B------:R-:W0:Y:S01]  /*9910*/  @P1 S2R R8, SR_CgaCtaId ;  /* 0x0000000000081919 */ /* 0x000e220000008800 */
[----:B------:R-:W-:Y:S02]  /*9920*/  @P1 MOV R5, 0x400 ;  /* 0x0000040000051802 */ /* 0x000fe40000000f00 */
[----:B------:R-:W-:Y:S02]  /*9930*/  ISETP.GE.U32.AND P2, PT, R16, UR6, PT ;  /* 0x0000000610007c0c */ /* 0x000fe4000bf46070 */
[----:B------:R-:W-:Y:S02]  /*9940*/  LOP3.LUT R4, R4, 0x1, RZ, 0xc0, !PT ;  /* 0x0000000104047812 */ /* 0x000fe400078ec0ff */
[----:B------:R-:W-:Y:S02]  /*9950*/  LOP3.LUT R3, R3, 0x3, RZ, 0xc0, !PT ;  /* 0x0000000303037812 */ /* 0x000fe400078ec0ff */
[----:B------:R-:W-:-:S02]  /*9960*/  PRMT R9, RZ, 0x7610, R9 ;  /* 0x00007610ff097816 */ /* 0x000fc40000000009 */
[----:B0-----:R-:W-:-:S04]  /*9970*/  @P1 LEA R5, R8, R5, 0x18 ;  /* 0x0000000508051211 */ /* 0x001fc800078ec0ff */
[----:B------:R0:W-:Y:S01]  /*9980*/  @P1 SYNCS.ARRIVE.TRANS64.A1T0 RZ, [R5+URZ+0x58], RZ ;  /* 0x000058ff05ff19a7 */ /* 0x0001e2000810003f */
[----:B------:R-:W-:-:S04]  /*9990*/  ISETP.NE.U32.AND P1, PT, R4, 0x1, PT ;  /* 0x000000010400780c */ /* 0x000fc80003f25070 */
[----:B------:R-:W-:Y:S02]  /*99a0*/  ISETP.GT.U32.AND P1, PT, R10, 0x3, !P1 ;  /* 0x000000030a00780c */ /* 0x000fe40004f24070 */
[----:B0-----:R-:W-:Y:S02]  /*99b0*/  SEL R5, RZ, 0x1, !P0 ;  /* 0x00000001ff057807 */ /* 0x001fe40004000000 */
[----:B------:R-:W-:Y:S02]  /*99c0*/  ISETP.GE.U32.AND.EX P0, PT, R17, UR7, PT, P2 ;  /* 0x0000000711007c0c */ /* 0x000fe4000bf06120 */
[----:B------:R-:W-:-:S04]  /*99d0*/  SEL R4, RZ, 0x1, !P1 ;  /* 0x00000001ff047807 */ /* 0x000fc80004800000 */
[----:B------:R-:W-:Y:S02]  /*99e0*/  LOP3.LUT R0, R4, R0, R5, 0x96, !PT ;  /* 0x0000000004007212 */ /* 0x000fe400078e9605 */
[----:B------:R-:W-:-:S05]  /*99f0*/  PRMT R4, RZ, 0x7610, R4 ;  /* 0x00007610ff047816 */ /* 0x000fca0000000004 */
[----:B------:R-:W-:Y:S05]  /*9a00*/  @P0 BRA `(.L_x_306) ;  /* 0x0000000400540947 */ /* 0x000fea0003800000 */
[----:B------:R-:W0:Y:S01]  /*9a10*/  S2R R15, SR_CTAID.X ;  /* 0x00000000000f7919 */ /* 0x000e220000002500 */
[----:B------:R-:W-:Y:S01]  /*9a20*/  ULDC.64 UR6, c[0x0][0x628] ;  /* 0x00018a0000067ab9 */ /* 0x000fe20000000a00 */
[----:B------:R-:W-:Y:S01]  /*9a30*/  ULDC UR8, c[0x0][0x630] ;  /* 0x00018c0000087ab9 */ /* 0x000fe20000000800 */
[----:B------:R-:W-:Y:S01]  /*9a40*/  ISETP.NE.U32.AND P0, PT, RZ, UR6, PT ;  /* 0x00000006ff007c0c */ /* 0x000fe2000bf05070 */
[----:B------:R-:W1:Y:S01]  /*9a50*/  S2R R20, SR_CTAID.Y ;  /* 0x0000000000147919 */ /* 0x000e620000002600 */
[----:B------:R-:W-:Y:S01]  /*9a60*/  ULDC UR9, c[0x0][0x150] ;  /* 0x0000540000097ab9 */ /* 0x000fe20000000800 */
[----:B------:R-:W-:Y:S01]  /*9a70*/  IMAD.MOV.U32 R4, RZ, RZ, R16 ;  /* 0x000000ffff047224 */ /* 0x000fe200078e0010 */
[----:B------:R-:W-:Y:S01]  /*9a80*/  ISETP.NE.AND.EX P0, PT, RZ, UR7, PT, P0 ;  /* 0x00000007ff007c0c */ /* 0x000fe2000bf05300 */
[----:B------:R-:W-:Y:S01]  /*9a90*/  IMAD.MOV.U32 R5, RZ, RZ, R17 ;  /* 0x000000ffff057224 */ /* 0x000fe200078e0011 */
[----:B0-----:R-:W-:-:S11]  /*9aa0*/  I2FP.F32.U32 R22, R15 ;  /* 0x0000000f00167245 */ /* 0x001fd60000201000 */
[----:B------:R-:W-:Y:S05]  /*9ab0*/  @!P0 BRA `(.L_x_307) ;  /* 0x0000000000288947 */ /* 0x000fea0003800000 */
[----:B------:R-:W-:Y:S02]  /*9ac0*/  ULDC UR5, c[0x0][0x634] ;  /* 0x00018d0000057ab9 */ /* 0x000fe40000000800 */
[----:B------:R-:W-:-:S05]  /*9ad0*/  IADD3 R5, P0, R16, UR5, RZ ;  /* 0x0000000510057c10 */ /* 0x000fca000ff1e0ff */
[----:B------:R-:W-:-:S04]  /*9ae0*/  IMAD.X R21, RZ, RZ, R17, P0 ;  /* 0x000000ffff157224 */ /* 0x000fc800000e0611 */
[----:B------:R-:W-:-:S04]  /*9af0*/  IMAD.WIDE.U32 R6, R21, UR6, RZ ;  /* 0x0000000615067c25 */ /* 0x000fc8000f8e00ff */
[----:B------:R-:W-:-:S04]  /*9b00*/  IMAD.WIDE.U32 R6, P0, R5, UR7, R6 ;  /* 0x0000000705067c25 */ /* 0x000fc8000f800006 */
[----:B------:R-:W-:-:S04]  /*9b10*/  IMAD.WIDE.U32 R4, R5, UR6, RZ ;  /* 0x0000000605047c25 */ /* 0x000fc8000f8e00ff */
[----:B------:R-:W-:Y:S01]  /*9b20*/  IMAD.MOV.U32 R4, RZ, RZ, R7 ;  /* 0x000000ffff047224 */ /* 0x000fe200078e0007 */
[----:B------:R-:W-:Y:S01]  /*9b30*/  IADD3 RZ, P1, R5, R6, RZ ;  /* 0x0000000605ff7210 */ /* 0x000fe20007f3e0ff */
[----:B------:R-:W-:-:S04]  /*9b40*/  IMAD.X R5, RZ, RZ, RZ, P0 ;  /* 0x000000ffff057224 */ /* 0x000fc800000e06ff */
[----:B------:R-:W-:-:S08]  /*9b50*/  IMAD.WIDE.U32.X R4, R21, UR7, R4, P1 ;  /* 0x0000000715047c25 */ /* 0x000fd000088e0404 */
.L_x_307:
[--C-:B------:R-:W-:Y:S01]  /*9b60*/  SHF.R.U64 R14, R4, UR8, R5.reuse ;  /* 0x00000008040e7c19 */ /* 0x100fe20008001205 */
[----:B------:R-:W-:Y:S01]  /*9b70*/  FMUL R22, R22, UR9 ;  /* 0x0000000916167c20 */ /* 0x000fe20008400000 */
[----:B------:R-:W-:Y:S01]  /*9b80*/  SHF.R.U32.HI R4, RZ, UR8, R5 ;  /* 0x00000008ff047c19 */ /* 0x000fe20008011605 */
[----:B------:R-:W0:Y:S01]  /*9b90*/  LDC R6, c[0x0][0x144] ;  /* 0x00005100ff067b82 */ /* 0x000e220000000800 */
[----:B------:R-:W-:Y:S01]  /*9ba0*/  IADD3 R5, P0, RZ, -R14, RZ ;  /* 0x8000000eff057210 */ /* 0x000fe20007f1e0ff */
[----:B------:R-:W-:Y:S01]  /*9bb0*/  ULDC UR5, c[0x0][0x154] ;  /* 0x0000550000057ab9 */ /* 0x000fe20000000800 */
[----:B-1----:R-:W-:Y:S01]  /*9bc0*/  I2FP.F32.U32 R7, R20 ;  /* 0x0000001400077245 */ /* 0x002fe20000201000 */
[----:B------:R-:W1:Y:S01]  /*9bd0*/  F2I.U32.TRUNC.NTZ R22, R22 ;  /* 0x0000001600167305 */ /* 0x000e62000020f000 */
[----:B------:R-:W-:Y:S01]  /*9be0*/  ULDC.64 UR6, c[0x0][0x620] ;  /* 0x0001880000067ab9 */ /* 0x000fe20000000a00 */
[----:B------:R-:W-:Y:S01]  /*9bf0*/  IMAD.X R4, RZ, RZ, ~R4, P0 ;  /* 0x000000ffff047224 */ /* 0x000fe200000e0e04 */
[----:B------:R-:W-:Y:S01]  /*9c00*/  ISETP.NE.AND P2, PT, R2, 0x1, PT ;  /* 0x000000010200780c */ /* 0x000fe20003f45270 */
[----:B------:R-:W-:Y:S01]  /*9c10*/  FMUL R23, R7, UR5 ;  /* 0x0000000507177c20 */ /* 0x000fe20008400000 */
[----:B------:R-:W2:Y:S01]  /*9c20*/  LDC R25, c[0x0][0x148] ;  /* 0x00005200ff197b82 */ /* 0x000ea20000000800 */
[----:B------:R-:W-:Y:S01]  /*9c30*/  IMAD R4, R4, UR6, RZ ;  /* 0x0000000604047c24 */ /* 0x000fe2000f8e02ff */
[----:B------:R-:W-:-:S03]  /*9c40*/  ULDC UR5, c[0x0][0x618] ;  /* 0x0001860000057ab9 */ /* 0x000fc60000000800 */
[----:B------:R-:W3:Y:S01]  /*9c50*/  F2I.U32.TRUNC.NTZ R23, R23 ;  /* 0x0000001700177305 */ /* 0x000ee2000020f000 */
[C---:B------:R-:W-:Y:S02]  /*9c60*/  IMAD R7, R5.reuse, UR7, R4 ;  /* 0x0000000705077c24 */ /* 0x040fe4000f8e0204 */
[----:B------:R-:W-:Y:S01]  /*9c70*/  IMAD.WIDE.U32 R4, R5, UR6, R16 ;  /* 0x0000000605047c25 */ /* 0x000fe2000f8e0010 */
[----:B------:R-:W-:Y:S02]  /*9c80*/  ULDC.64 UR6, c[0x0][0x640] ;  /* 0x0001900000067ab9 */ /* 0x000fe40000000a00 */
[----:B------:R-:W-:Y:S01]  /*9c90*/  ISETP.NE.U32.AND P0, PT, RZ, UR6, PT ;  /* 0x00000006ff007c0c */ /* 0x000fe2000bf05070 */
[----:B------:R-:W-:Y:S02]  /*9ca0*/  IMAD.IADD R5, R5, 0x1, R7 ;  /* 0x0000000105057824 */ /* 0x000fe400078e0207 */
[----:B-1----:R-:W-:Y:S01]  /*9cb0*/  IMAD.MOV R22, RZ, RZ, -R22 ;  /* 0x000000ffff167224 */ /* 0x002fe200078e0a16 */
[----:B------:R-:W-:-:S02]  /*9cc0*/  ISETP.NE.AND.EX P0, PT, RZ, UR7, PT, P0 ;  /* 0x00000007ff007c0c */ /* 0x000fc4000bf05300 */
[----:B------:R-:W-:Y:S01]  /*9cd0*/  SHF.R.U64 R21, R4, UR5, R5 ;  /* 0x0000000504157c19 */ /* 0x000fe20008001205 */
[----:B0-----:R-:W-:Y:S01]  /*9ce0*/  IMAD R15, R6, R22, R15 ;  /* 0x00000016060f7224 */ /* 0x001fe200078e020f */
[----:B------:R-:W-:Y:S01]  /*9cf0*/  SHF.R.U32.HI R4, RZ, UR5, R5 ;  /* 0x00000005ff047c19 */ /* 0x000fe20008011605 */
[----:B------:R-:W-:Y:S01]  /*9d00*/  ULDC UR5, c[0x0][0x608] ;  /* 0x0001820000057ab9 */ /* 0x000fe20000000800 */
[----:B---3--:R-:W-:Y:S02]  /*9d10*/  IMAD.MOV R6, RZ, RZ, -R23 ;  /* 0x000000ffff067224 */ /* 0x008fe400078e0a17 */
[--C-:B------:R-:W-:Y:S02]  /*9d20*/  SHF.R.U64 R22, R21, UR5, R4.reuse ;  /* 0x0000000515167c19 */ /* 0x100fe40008001204 */
[----:B------:R-:W-:Y:S01]  /*9d30*/  SHF.R.U32.HI R5, RZ, UR5, R4 ;  /* 0x00000005ff057c19 */ /* 0x000fe20008011604 */
[----:B------:R-:W-:Y:S01]  /*9d40*/  ULDC UR5, c[0x0][0x658] ;  /* 0x0001960000057ab9 */ /* 0x000fe20000000800 */
[----:B--2---:R-:W-:-:S02]  /*9d50*/  @P2 IMAD R15, R25, R6, R20 ;  /* 0x00000006190f2224 */ /* 0x004fc400078e0214 */
[--C-:B------:R-:W-:Y:S02]  /*9d60*/  SHF.R.U64 R20, R22, UR5, R5.reuse ;  /* 0x0000000516147c19 */ /* 0x100fe40008001205 */
[----:B------:R-:W-:-:S03]  /*9d70*/  SHF.R.U32.HI R23, RZ, UR5, R5 ;  /* 0x00000005ff177c19 */ /* 0x000fc60008011605 */
[----:B------:R-:W-:Y:S02]  /*9d80*/  IMAD.MOV.U32 R6, RZ, RZ, R20 ;  /* 0x000000ffff067224 */ /* 0x000fe400078e0014 */
[----:B------:R-:W-:Y:S01]  /*9d90*/  IMAD.MOV.U32 R5, RZ, RZ, R23 ;  /* 0x000000ffff057224 */ /* 0x000fe200078e0017 */
[----:B------:R-:W-:Y:S06]  /*9da0*/  @!P0 BRA `(.L_x_308) ;  /* 0x00000000002c8947 */ /* 0x000fec0003800000 */
        /* <DEDUP_REMOVED lines=9> */
[----:B------:R-:W-:-:S04]  /*9e40*/  IMAD.WIDE.U32.X R4, R23, UR7, R4, P1 ;  /* 0x0000000717047c25 */ /* 0x000fc800088e0404 */
[----:B------:R-:W-:-:S07]  /*9e50*/  IMAD.MOV.U32 R6, RZ, RZ, R4 ;  /* 0x000000ffff067224 */ /* 0x000fce00078e0004 */
.L_x_308:
[----:B------:R-:W-:Y:S01]  /*9e60*/  ULDC UR5, c[0x0][0x648] ;  /* 0x0001920000057ab9 */ /* 0x000fe20000000800 */
[----:B------:R-:W-:Y:S01]  /*9e70*/  LOP3.LUT R4, R22, UR16, RZ, 0xc0, !PT ;  /* 0x0000001016047c12 */ /* 0x000fe2000f8ec0ff */
[----:B------:R-:W-:Y:S01]  /*9e80*/  ULDC UR6, c[0x0][0x610] ;  /* 0x0001840000067ab9 */ /* 0x000fe20000000800 */
[----:B------:R-:W-:Y:S01]  /*9e90*/  SHF.R.U64 R5, R6, UR5, R5 ;  /* 0x0000000506057c19 */ /* 0x000fe20008001205 */
[----:B------:R-:W-:Y:S01]  /*9ea0*/  ULDC UR5, c[0x0][0x638] ;  /* 0x00018e0000057ab9 */ /* 0x000fe20000000800 */
[----:B------:R-:W-:Y:S01]  /*9eb0*/  LOP3.LUT R21, R21, UR4, RZ, 0xc0, !PT ;  /* 0x0000000415157c12 */ /* 0x000fe2000f8ec0ff */
[----:B------:R-:W-:Y:S02]  /*9ec0*/  IMAD.MOV.U32 R6, RZ, RZ, R14 ;  /* 0x000000ffff067224 */ /* 0x000fe400078e000e */
[----:B------:R-:W-:Y:S02]  /*9ed0*/  IMAD.MOV R7, RZ, RZ, -R5 ;  /* 0x000000ffff077224 */ /* 0x000fe400078e0a05 */
[----:B------:R-:W-:-:S02]  /*9ee0*/  IMAD R4, R5, UR17, R4 ;  /* 0x0000001105047c24 */ /* 0x000fc4000f8e0204 */
[----:B------:R-:W-:Y:S01]  /*9ef0*/  IMAD R20, R7, UR5, R20 ;  /* 0x0000000507147c24 */ /* 0x000fe2000f8e0214 */
[----:B------:R-:W-:Y:S01]  /*9f00*/  ULDC UR5, c[0x0][0x600] ;  /* 0x0001800000057ab9 */ /* 0x000fe20000000800 */
[----:B------:R-:W-:Y:S02]  /*9f10*/  IMAD R15, R4, UR6, R15 ;  /* 0x00000006040f7c24 */ /* 0x000fe4000f8e020f */
[----:B------:R-:W-:Y:S02]  /*9f20*/  IMAD R20, R20, UR5, R21 ;  /* 0x0000000514147c24 */ /* 0x000fe4000f8e0215 */
[----:B------:R-:W-:-:S03]  /*9f30*/  IMAD.MOV.U32 R4, RZ, RZ, 0x1 ;  /* 0x00000001ff047424 */ /* 0x000fc600078e00ff */
[----:B------:R-:W-:Y:S02]  /*9f40*/  SEL R7, R20, R15, !P2 ;  /* 0x0000000f14077207 */ /* 0x000fe40005000000 */
[----:B------:R-:W-:-:S07]  /*9f50*/  SEL R21, R15, R20, !P2 ;  /* 0x000000140f157207 */ /* 0x000fce0005000000 */
.L_x_306:
[----:B------:R-:W-:Y:S05]  /*9f60*/  BSYNC B1 ;  /* 0x0000000000017941 */ /* 0x000fea0003800000 */
.L_x_305:
[----:B------:R-:W-:-:S13]  /*9f70*/  LOP3.LUT P0, RZ, R4, 0xff, RZ, 0xc0, !PT ;  /* 0x000000ff04ff7812 */ /* 0x000fda000780c0ff */
[----:B------:R-:W-:Y:S05]  /*9f80*/  @P0 BRA `(.L_x_309) ;  /* 0xfffffff400340947 */ /* 0x000fea000383ffff */
[----:B------:R-:W-:Y:S05]  /*9f90*/  BSYNC B0 ;  /* 0x0000000000007941 */ /* 0x000fea0003800000 */
.L_x_298:
[----:B------:R-:W-:-:S03]  /*9fa0*/  UMOV UR5, 0xffffffff ;  /* 0xffffffff00057882 */ /* 0x000fc60000000000 */
[----:B------:R-:W-:Y:S05]  /*9fb0*/  BRA.DIV UR5, `(.L_x_310) ;  /* 0x0000000605147947 */ /* 0x000fea000b800000 */
[----:B------:R-:W-:-:S13]  /*9fc0*/  ELECT P6, URZ, PT ;  /* 0x00000000003f782f */ /* 0x000fda00038c0000 */
.L_x_324:
[----:B------:R-:W-:Y:S04]  /*9fd0*/  BSSY B0, `(.L_x_311) ;  /* 0x000002b000007945 */ /* 0x000fe80003800000 */
[----:B------:R-:W-:Y:S05]  /*9fe0*/  @!P6 BRA `(.L_x_312) ;  /* 0x0000000000a4e947 */ /* 0x000fea0003800000 */
[----:B------:R-:W-:-:S04]  /*9ff0*/  LOP3.LUT R19, R19, 0x2, RZ, 0xfc, !PT ;  /* 0x0000000213137812 */ /* 0x000fc800078efcff */
[----:B------:R-:W-:-:S13]  /*a000*/  ISETP.NE.AND P0, PT, R19, 0x3, PT ;  /* 0x000000031300780c */ /* 0x000fda0003f05270 */
[----:B------:R-:W-:Y:S05]  /*a010*/  @!P0 BRA `(.L_x_313) ;  /* 0x0000000000048947 */ /* 0x000fea0003800000 */
[----:B------:R-:W-:Y:S01]  /*a020*/  BPT.TRAP 0x1 ;  /* 0x000000040000795c */ /* 0x000fe20000300000 */
.L_x_313:
[----:B------:R-:W0:Y:S01]  /*a030*/  S2R R5, SR_CgaCtaId ;  /* 0x0000000000057919 */ /* 0x000e220000008800 */
[----:B------:R-:W-:Y:S02]  /*a040*/  MOV R2, 0x400 ;  /* 0x0000040000027802 */ /* 0x000fe40000000f00 */
[----:B------:R-:W-:Y:S02]  /*a050*/  SHF.L.U32 R4, R0, 0x1f, RZ ;  /* 0x0000001f00047819 */ /* 0x000fe400000006ff */
[----:B0-----:R-:W-:-:S05]  /*a060*/  LEA R2, R5, R2, 0x18 ;  /* 0x0000000205027211 */ /* 0x001fca00078ec0ff */
[----:B------:R-:W-:-:S04]  /*a070*/  VIADD R2, R2, 0x20 ;  /* 0x0000002002027836 */ /* 0x000fc80000000000 */
[C---:B------:R-:W-:Y:S02]  /*a080*/  IMAD R7, R3.reuse, 0x8, R2 ;  /* 0x0000000803077824 */ /* 0x040fe400078e0202 */
[----:B------:R-:W-:Y:S02]  /*a090*/  VIADD R3, R3, 0x1 ;  /* 0x0000000103037836 */ /* 0x000fe40000000000 */
[----:B------:R-:W0:Y:S03]  /*a0a0*/  SYNCS.PHASECHK.TRANS64.TRYWAIT P0, [R7+URZ], R4 ;  /* 0x00000004070075a7 */ /* 0x000e26000800017f */
[----:B------:R-:W-:-:S04]  /*a0b0*/  ISETP.NE.AND P1, PT, R3, 0x4, PT ;  /* 0x000000040300780c */ /* 0x000fc80003f25270 */
[----:B------:R-:W-:Y:S02]  /*a0c0*/  SEL R5, RZ, 0x1, P1 ;  /* 0x00000001ff057807 */ /* 0x000fe40000800000 */
[----:B------:R-:W-:Y:S02]  /*a0d0*/  SEL R3, R3, RZ, P1 ;  /* 0x000000ff03037207 */ /* 0x000fe40000800000 */
[----:B------:R-:W-:-:S03]  /*a0e0*/  LOP3.LUT R6, R0, R5, RZ, 0x3c, !PT ;  /* 0x0000000500067212 */ /* 0x000fc600078e3cff */
[----:B------:R-:W-:Y:S01]  /*a0f0*/  IMAD R8, R3, 0x8, R2 ;  /* 0x0000000803087824 */ /* 0x000fe200078e0202 */
[----:B------:R-:W-:Y:S01]  /*a100*/  SHF.L.U32 R5, R6, 0x1f, RZ ;  /* 0x0000001f06057819 */ /* 0x000fe200000006ff */
[----:B0-----:R-:W-:Y:S06]  /*a110*/  @!P0 BRA `(.L_x_314) ;  /* 0x0000000000dc8947 */ /* 0x001fec0003800000 */
.L_x_325:
[----:B------:R-:W1:Y:S01]  /*a120*/  SYNCS.PHASECHK.TRANS64.TRYWAIT P0, [R8+URZ], R5 ;  /* 0x00000005080075a7 */ /* 0x000e62000800017f */
[----:B------:R-:W-:-:S05]  /*a130*/  VIADD R0, R3, 0x1 ;  /* 0x0000000103007836 */ /* 0x000fca0000000000 */
[----:B------:R-:W-:-:S04]  /*a140*/  ISETP.NE.AND P1, PT, R0, 0x4, PT ;  /* 0x000000040000780c */ /* 0x000fc80003f25270 */
[----:B------:R-:W-:Y:S02]  /*a150*/  SEL R3, RZ, 0x1, P1 ;  /* 0x00000001ff037807 */ /* 0x000fe40000800000 */
[----:B0-----:R-:W-:Y:S02]  /*a160*/  SEL R7, R0, RZ, P1 ;  /* 0x000000ff00077207 */ /* 0x001fe40000800000 */
[----:B------:R-:W-:-:S03]  /*a170*/  LOP3.LUT R9, R6, R3, RZ, 0x3c, !PT ;  /* 0x0000000306097212 */ /* 0x000fc600078e3cff */
[----:B------:R-:W-:Y:S01]  /*a180*/  IMAD R11, R7, 0x8, R2 ;  /* 0x00000008070b7824 */ /* 0x000fe200078e0202 */
[----:B------:R-:W-:Y:S01]  /*a190*/  SHF.L.U32 R6, R9, 0x1f, RZ ;  /* 0x0000001f09067819 */ /* 0x000fe200000006ff */
[----:B-1----:R-:W-:Y:S06]  /*a1a0*/  @!P0 BRA `(.L_x_315) ;  /* 0x0000000000cc8947 */ /* 0x002fec0003800000 */
.L_x_326:
[----:B------:R-:W1:Y:S01]  /*a1b0*/  SYNCS.PHASECHK.TRANS64.TRYWAIT P0, [R11+URZ], R6 ;  /* 0x000000060b0075a7 */ /* 0x000e62000800017f */
[----:B------:R-:W-:-:S05]  /*a1c0*/  VIADD R0, R7, 0x1 ;  /* 0x0000000107007836 */ /* 0x000fca0000000000 */
[----:B------:R-:W-:-:S04]  /*a1d0*/  ISETP.NE.AND P1, PT, R0, 0x4, PT ;  /* 0x000000040000780c */ /* 0x000fc80003f25270 */
[----:B------:R-:W-:Y:S02]  /*a1e0*/  SEL R4, RZ, 0x1, P1 ;  /* 0x00000001ff047807 */ /* 0x000fe40000800000 */
[----:B------:R-:W-:Y:S02]  /*a1f0*/  SEL R3, R0, RZ, P1 ;  /* 0x000000ff00037207 */ /* 0x000fe40000800000 */
[----:B------:R-:W-:Y:S01]  /*a200*/  LOP3.LUT R0, R9, R4, RZ, 0x3c, !PT ;  /* 0x0000000409007212 */ /* 0x000fe200078e3cff */
[----:B-1----:R-:W-:Y:S06]  /*a210*/  @!P0 BRA `(.L_x_316) ;  /* 0x0000000000c48947 */ /* 0x002fec0003800000 */
.L_x_327:
[----:B------:R-:W-:Y:S01]  /*a220*/  IMAD R3, R3, 0x8, R2 ;  /* 0x0000000803037824 */ /* 0x000fe200078e0202 */
[----:B------:R-:W-:-:S07]  /*a230*/  SHF.L.U32 R0, R0, 0x1f, RZ ;  /* 0x0000001f00007819 */ /* 0x000fce00000006ff */
.L_x_317:
[----:B--2---:R2:W3:Y:S02]  /*a240*/  SYNCS.PHASECHK.TRANS64.TRYWAIT P0, [R3+URZ], R0 ;  /* 0x00000000030075a7 */ /* 0x0044e4000800017f */
[----:B---3--:R-:W-:Y:S05]  /*a250*/  @!P0 NANOSLEEP.SYNCS 0x989680 ;  /* 0x009896800000895d */ /* 0x008fea0003900000 */
[----:B------:R-:W3:Y:S02]  /*a260*/  @!P0 SYNCS.PHASECHK.TRANS64 P0, [R3+URZ], R0 ;  /* 0x00000000030085a7 */ /* 0x000ee4000800007f */
[----:B---3--:R-:W-:Y:S05]  /*a270*/  @!P0 BRA `(.L_x_317) ;  /* 0xfffffffc00f08947 */ /* 0x008fea000383ffff */
.L_x_312:
[----:B------:R-:W-:Y:S05]  /*a280*/  BSYNC B0 ;  /* 0x0000000000007941 */ /* 0x000fea0003800000 */
.L_x_311:
[----:B------:R-:W-:Y:S05]  /*a290*/  EXIT ;  /* 0x000000000000794d */ /* 0x000fea0003800000 */
.L_x_21:
[----:B---3--:R3:W4:Y:S02]  /*a2a0*/  SYNCS.PHASECHK.TRANS64.TRYWAIT P1, [R3+URZ], R0 ;  /* 0x00000000030075a7 */ /* 0x008724000802017f */
[----:B----4-:R-:W-:Y:S05]  /*a2b0*/  @!P1 NANOSLEEP.SYNCS 0x989680 ;  /* 0x009896800000995d */ /* 0x010fea0003900000 */
[----:B------:R-:W4:Y:S02]  /*a2c0*/  @!P1 SYNCS.PHASECHK.TRANS64 P1, [R3+URZ], R0 ;  /* 0x00000000030095a7 */ /* 0x000f24000802007f */
[----:B----4-:R-:W-:Y:S05]  /*a2d0*/  @!P1 BRA `(.L_x_21) ;  /* 0xfffffffc00f09947 */ /* 0x010fea000383ffff */
[----:B------:R-:W-:Y:S05]  /*a2e0*/  BRA `(.L_x_20) ;  /* 0xffffff7000747947 */ /* 0x000fea000383ffff */
.L_x_26:
[----:B-1----:R1:W2:Y:S02]  /*a2f0*/  SYNCS.PHASECHK.TRANS64.TRYWAIT P1, [R5+URZ], R4 ;  /* 0x00000004050075a7 */ /* 0x0022a4000802017f */
[----:B--2---:R-:W-:Y:S05]  /*a300*/  @!P1 NANOSLEEP.SYNCS 0x989680 ;  /* 0x009896800000995d */ /* 0x004fea0003900000 */
[----:B------:R-:W2:Y:S02]  /*a310*/  @!P1 SYNCS.PHASECHK.TRANS64 P1, [R5+URZ], R4 ;  /* 0x00000004050095a7 */ /* 0x000ea4000802007f */
[----:B--2---:R-:W-:Y:S05]  /*a320*/  @!P1 BRA `(.L_x_26) ;  /* 0xfffffffc00f09947 */ /* 0x004fea000383ffff */
[----:B------:R-:W-:Y:S05]  /*a330*/  BRA `(.L_x_25) ;  /* 0xffffff7400b07947 */ /* 0x000fea000383ffff */
.L_x_299:
[----:B------:R-:W-:Y:S01]  /*a340*/  BSSY B1, `(.L_x_318) ;  /* 0x0000006000017945 */ /* 0x000fe20003800000 */
[----:B------:R-:W-:-:S07]  /*a350*/  IMAD.MOV.U32 R15, RZ, RZ, -0x1 ;  /* 0xffffffffff0f7424 */ /* 0x000fce00078e00ff */
[----:B------:R-:W-:Y:S05]  /*a360*/  WARPSYNC.COLLECTIVE R15, `(.L_x_319) ;  /* 0x000000000f0c7348 */ /* 0x000fea0003c00000 */
[----:B------:R-:W-:Y:S02]  /*a370*/  ELECT P6, UR62, PT ;  /* 0x00000000003e782f */ /* 0x000fe400038c0000 */
[----:B------:R-:W-:Y:S01]  /*a380*/  MOV R14, UR62 ;  /* 0x0000003e000e7c02 */ /* 0x000fe20008000f00 */
[----:B------:R-:W-:Y:S10]  /*a390*/  ENDCOLLECTIVE ;  /* 0x000000000000791b */ /* 0x000ff40003800000 */
.L_x_319:
[----:B------:R-:W-:Y:S05]  /*a3a0*/  BSYNC B1 ;  /* 0x0000000000017941 */ /* 0x000fea0003800000 */
.L_x_318:
[----:B------:R-:W-:Y:S05]  /*a3b0*/  BRA `(.L_x_320) ;  /* 0xfffffff000347947 */ /* 0x000fea000383ffff */
.L_x_302:
[----:B0-----:R0:W1:Y:S02]  /*a3c0*/  SYNCS.PHASECHK.TRANS64.TRYWAIT P0, [R20+URZ+0x20], R7 ;  /* 0x00002007140075a7 */ /* 0x001064000800017f */
[----:B-1----:R-:W-:Y:S05]  /*a3d0*/  @!P0 NANOSLEEP.SYNCS 0x989680 ;  /* 0x009896800000895d */ /* 0x002fea0003900000 */
[----:B------:R-:W1:Y:S02]  /*a3e0*/  @!P0 SYNCS.PHASECHK.TRANS64 P0, [R20+URZ+0x20], R7 ;  /* 0x00002007140085a7 */ /* 0x000e64000800007f */
[----:B-1----:R-:W-:Y:S05]  /*a3f0*/  @!P0 BRA `(.L_x_302) ;  /* 0xfffffffc00f08947 */ /* 0x002fea000383ffff */
[----:B------:R-:W-:Y:S05]  /*a400*/  BRA `(.L_x_321) ;  /* 0xfffffff000747947 */ /* 0x000fea000383ffff */
.L_x_310:
[----:B------:R-:W-:Y:S01]  /*a410*/  BSSY B0, `(.L_x_322) ;  /* 0x0000006000007945 */ /* 0x000fe20003800000 */
[----:B------:R-:W-:-:S07]  /*a420*/  IMAD.MOV.U32 R15, RZ, RZ, -0x1 ;  /* 0xffffffffff0f7424 */ /* 0x000fce00078e00ff */
[----:B------:R-:W-:Y:S05]  /*a430*/  WARPSYNC.COLLECTIVE R15, `(.L_x_323) ;  /* 0x000000000f0c7348 */ /* 0x000fea0003c00000 */
[----:B------:R-:W-:Y:S02]  /*a440*/  ELECT P6, UR62, PT ;  /* 0x00000000003e782f */ /* 0x000fe400038c0000 */
[----:B------:R-:W-:Y:S01]  /*a450*/  MOV R14, UR62 ;  /* 0x0000003e000e7c02 */ /* 0x000fe20008000f00 */
[----:B------:R-:W-:Y:S10]  /*a460*/  ENDCOLLECTIVE ;  /* 0x000000000000791b */ /* 0x000ff40003800000 */
.L_x_323:
[----:B------:R-:W-:Y:S05]  /*a470*/  BSYNC B0 ;  /* 0x0000000000007941 */ /* 0x000fea0003800000 */
.L_x_322:
[----:B------:R-:W-:Y:S05]  /*a480*/  BRA `(.L_x_324) ;  /* 0xfffffff800d07947 */ /* 0x000fea000383ffff */
.L_x_314:
[----:B0-----:R0:W1:Y:S02]  /*a490*/  SYNCS.PHASECHK.TRANS64.TRYWAIT P0, [R7+URZ], R4 ;  /* 0x00000004070075a7 */ /* 0x001064000800017f */
[----:B-1----:R-:W-:Y:S05]  /*a4a0*/  @!P0 NANOSLEEP.SYNCS 0x989680 ;  /* 0x009896800000895d */ /* 0x002fea0003900000 */
[----:B------:R-:W1:Y:S02]  /*a4b0*/  @!P0 SYNCS.PHASECHK.TRANS64 P0, [R7+URZ], R4 ;  /* 0x00000004070085a7 */ /* 0x000e64000800007f */
[----:B-1----:R-:W-:Y:S05]  /*a4c0*/  @!P0 BRA `(.L_x_314) ;  /* 0xfffffffc00f08947 */ /* 0x002fea000383ffff */
[----:B------:R-:W-:Y:S05]  /*a4d0*/  BRA `(.L_x_325) ;  /* 0xfffffffc00107947 */ /* 0x000fea000383ffff */
.L_x_315:
[----:B0-----:R0:W1:Y:S02]  /*a4e0*/  SYNCS.PHASECHK.TRANS64.TRYWAIT P0, [R8+URZ], R5 ;  /* 0x00000005080075a7 */ /* 0x001064000800017f */
[----:B-1----:R-:W-:Y:S05]  /*a4f0*/  @!P0 NANOSLEEP.SYNCS 0x989680 ;  /* 0x009896800000895d */ /* 0x002fea0003900000 */
[----:B------:R-:W1:Y:S02]  /*a500*/  @!P0 SYNCS.PHASECHK.TRANS64 P0, [R8+URZ], R5 ;  /* 0x00000005080085a7 */ /* 0x000e64000800007f */
[----:B-1----:R-:W-:Y:S05]  /*a510*/  @!P0 BRA `(.L_x_315) ;  /* 0xfffffffc00f08947 */ /* 0x002fea000383ffff */
[----:B------:R-:W-:Y:S05]  /*a520*/  BRA `(.L_x_326) ;  /* 0xfffffffc00207947 */ /* 0x000fea000383ffff */
.L_x_316:
[----:B-1----:R1:W2:Y:S02]  /*a530*/  SYNCS.PHASECHK.TRANS64.TRYWAIT P0, [R11+URZ], R6 ;  /* 0x000000060b0075a7 */ /* 0x0022a4000800017f */
[----:B--2---:R-:W-:Y:S05]  /*a540*/  @!P0 NANOSLEEP.SYNCS 0x989680 ;  /* 0x009896800000895d */ /* 0x004fea0003900000 */
[----:B------:R-:W2:Y:S02]  /*a550*/  @!P0 SYNCS.PHASECHK.TRANS64 P0, [R11+URZ], R6 ;  /* 0x000000060b0085a7 */ /* 0x000ea4000800007f */
[----:B--2---:R-:W-:Y:S05]  /*a560*/  @!P0 BRA `(.L_x_316) ;  /* 0xfffffffc00f08947 */ /* 0x004fea000383ffff */
[----:B------:R-:W-:Y:S05]  /*a570*/  BRA `(.L_x_327) ;  /* 0xfffffffc00287947 */ /* 0x000fea000383ffff */
.L_x_328:
[----:B------:R-:W-:-:S00]  /*a580*/  BRA `(.L_x_328) ;  /* 0xfffffffc00fc7947 */ /* 0x000fc0000383ffff */
[----:B------:R-:W-:-:S00]  /*a590*/  NOP ;  /* 0x0000000000007918 */ /* 0x000fc00000000000 */
        /* <DEDUP_REMOVED lines=14> */
.L_x_329:


//--------------------- .nv.global.init           --------------------------
	.section	.nv.global.init,"aw",@progbits
.nv.global.init:
	.type		$str$22,@object
	.size		$str$22,($str$23 - $str$22)
$str$22:
        /*0000*/ 	.byte	0x6b, 0x5f, 0x74, 0x69, 0x6c, 0x65, 0x5f, 0x63, 0x6f, 0x75, 0x6e, 0x74, 0x20, 0x3e, 0x3d, 0x20
        /*0010*/ 	.byte	0x31, 0x00
	.type		$str$23,@object
	.size		$str$23,(__unnamed_1 - $str$23)
$str$23:
        /*0012*/ 	.byte	0x2f, 0x74, 0x6d, 0x70, 0x2f, 0x63, 0x75, 0x74, 0x6c, 0x61, 0x73, 0x73, 0x5f, 0x73, 0x77, 0x65
        /*0022*/ 	.byte	0x65, 0x70, 0x5f, 0x73, 0x72, 0x63, 0x2f, 0x69, 0x6e, 0x63, 0x6c, 0x75, 0x64, 0x65, 0x2f, 0x63
        /*0032*/ 	.byte	0x75, 0x74, 0x6c, 0x61, 0x73, 0x73, 0x2f, 0x67, 0x65, 0x6d, 0x6d, 0x2f, 0x63, 0x6f, 0x6c, 0x6c
        /*0042*/ 	.byte	0x65, 0x63, 0x74, 0x69, 0x76, 0x65, 0x2f, 0x73, 0x6d, 0x39, 0x30, 0x5f, 0x6d, 0x6d, 0x61, 0x5f
        /*0052*/ 	.byte	0x74, 0x6d, 0x61, 0x5f, 0x67, 0x6d, 0x6d, 0x61, 0x5f, 0x73, 0x73, 0x5f, 0x77, 0x61, 0x72, 0x70
        /*0062*/ 	.byte	0x73, 0x70, 0x65, 0x63, 0x69, 0x61, 0x6c, 0x69, 0x7a, 0x65, 0x64, 0x2e, 0x68, 0x70, 0x70, 0x00
	.type		__unnamed_1,@object
	.size		__unnamed_1,(.L_0 - __unnamed_1)
__unnamed_1:
        /*0072*/ 	.byte	0x76, 0x6f, 0x69, 0x64, 0x20, 0x63, 0x75, 0x74, 0x6c, 0x61, 0x73, 0x73, 0x3a, 0x3a, 0x67, 0x65
        /* <DEDUP_REMOVED lines=173> */
.L_0:


//--------------------- .nv.shared._ZN7cutlass13device_kernelINS_4gemm6kernel13GemmUniversalIN4cute5tupleIJiiiiEEENS1_10collective13CollectiveMmaINS1_34MainloopSm90TmaGmmaWarpSpecializedILi4ENS5_IJNS4_1CILi1EEENSA_ILi2EEESB_EEENS1_35KernelTmaWarpSpecializedCooperativeEEENS5_IJNSA_ILi256EEENSA_ILi128EEESH_EEEaNS5_IJlSB_lEEEaSJ_NS4_8TiledMMAINS4_8MMA_AtomIJNS4_4SM904GMMA27MMA_64x128x32_S32S8S8_SS_TNEEEENS4_6LayoutINS5_IJSC_SB_SB_EEENS5_IJSB_NSA_ILi0EEESS_EEEEENS5_IJNS4_10UnderscoreESV_SV_EEEEENS4_23SM90_TMA_LOAD_MULTICASTENS4_14ComposedLayoutINS4_7SwizzleILi3ELi4ELi3EEENS4_18smem_ptr_flag_bitsILi8EEENSQ_INS5_IJNSA_ILi8EEESH_EEENS5_IJSH_SB_EEEEEEEvNS4_8identityENS4_13SM90_TMA_LOADES18_vS19_EENS_8epilogue10collective6detail29Sm90TmaWarpSpecializedAdapterINS1D_15DefaultEpilogueIaSJ_SJ_NS1C_6thread17LinearCombinationIaLi1EiiLNS1H_9ScaleType4KindE0ELNS_15FloatRoundStyleE2EaEENS1_15EpilogueDefaultEEEEEvvEEEEvNT_6ParamsE --------------------------
	.section	.nv.shared._ZN7cutlass13device_kernelINS_4gemm6kernel13GemmUniversalIN4cute5tupleIJiiiiEEENS1_10collective13CollectiveMmaINS1_34MainloopSm90TmaGmmaWarpSpecializedILi4ENS5_IJNS4_1CILi1EEENSA_ILi2EEESB_EEENS1_35KernelTmaWarpSpecializedCooperativeEEENS5_IJNSA_ILi256EEENSA_ILi128EEESH_EEEaNS5_IJlSB_lEEEaSJ_NS4_8TiledMMAINS4_8MMA_AtomIJNS4_4SM904GMMA27MMA_64x128x32_S32S8S8_SS_TNEEEENS4_6LayoutINS5_IJSC_SB_SB_EEENS5_IJSB_NSA_ILi0EEESS_EEEEENS5_IJNS4_10UnderscoreESV_SV_EEEEENS4_23SM90_TMA_LOAD_MULTICASTENS4_14ComposedLayoutINS4_7SwizzleILi3ELi4ELi3EEENS4_18smem_ptr_flag_bitsILi8EEENSQ_INS5_IJNSA_ILi8EEESH_EEENS5_IJSH_SB_EEEEEEEvNS4_8identityENS4_13SM90_TMA_LOADES18_vS19_EENS_8epilogue10collective6detail29Sm90TmaWarpSpecializedAdapterINS1D_15DefaultEpilogueIaSJ_SJ_NS1C_6thread17LinearCombinationIaLi1EiiLNS1H_9ScaleType4KindE0ELNS_15FloatRoundStyleE2EaEENS1_15EpilogueDefaultEEEEEvvEEEEvNT_6ParamsE,"aw",@nobits
	.sectionflags	@""
	.align	16
	.zero		1024


//--------------------- .nv.shared.reserved.0     --------------------------
	.section	.nv.shared.reserved.0,"aw",@nobits
	.weak		__nv_reservedSMEM_offset_0_alias
	.size		__nv_reservedSMEM_offset_0_alias, 0, 0
	.other		__nv_reservedSMEM_offset_0_alias,@"STO_CUDA_RESERVED_SHARED STV_DEFAULT"
__nv_reservedSMEM_offset_0_alias:
	.zero		0


//--------------------- .nv.global                --------------------------
	.section	.nv.global,"aw",@nobits
.nv.global:
	.type		_ZN39_INTERNAL_1c4d7747_4_k_cu_7f4c515b_55864cute1_E,@object
	.size		_ZN39_INTERNAL_1c4d7747_4_k_cu_7f4c515b_55864cute1_E,(_ZN39_INTERNAL_1c4d7747_4_k_cu_7f4c515b_55864cuda3std3__45__cpo6cbeginE - _ZN39_INTERNAL_1c4d7747_4_k_cu_7f4c515b_55864cute1_E)
_ZN39_INTERNAL_1c4d7747_4_k_cu_7f4c515b_55864cute1_E:
	.zero		1
	.type		_ZN39_INTERNAL_1c4d7747_4_k_cu_7f4c515b_55864cuda3std3__45__cpo6cbeginE,@object
	.size		_ZN39_INTERNAL_1c4d7747_4_k_cu_7f4c515b_55864cuda3std3__45__cpo6cbeginE,(_ZN39_INTERNAL_1c4d7747_4_k_cu_7f4c515b_55864cuda3std3__48in_placeE - _ZN39_INTERNAL_1c4d7747_4_k_cu_7f4c515b_55864cuda3std3__45__cpo6cbeginE)
_ZN39_INTERNAL_1c4d7747_4_k_cu_7f4c515b_55864cuda3std3__45__cpo6cbeginE:
	.zero		1
	.type		_ZN39_INTERNAL_1c4d7747_4_k_cu_7f4c515b_55864cuda3std3__48in_placeE,@object
	.size		_ZN39_INTERNAL_1c4d7747_4_k_cu_7f4c515b_55864cuda3std3__48in_placeE,(_ZN39_INTERNAL_1c4d7747_4_k_cu_7f4c515b_55864cuda3std6ranges3__45__cpo9iter_moveE - _ZN39_INTERNAL_1c4d7747_4_k_cu_7f4c515b_55864cuda3std3__48in_placeE)
_ZN39_INTERNAL_1c4d7747_4_k_cu_7f4c515b_55864cuda3std3__48in_placeE:
	.zero		1
	.type		_ZN39_INTERNAL_1c4d7747_4_k_cu_7f4c515b_55864cuda3std6ranges3__45__cpo9iter_moveE,@object
	.size		_ZN39_INTERNAL_1c4d7747_4_k_cu_7f4c515b_55864cuda3std6ranges3__45__cpo9iter_moveE,(_ZN39_INTERNAL_1c4d7747_4_k_cu_7f4c515b_55864cuda3std3__45__cpo5beginE - _ZN39_INTERNAL_1c4d7747_4_k_cu_7f4c515b_55864cuda3std6ranges3__45__cpo9iter_moveE)
_ZN39_INTERNAL_1c4d7747_4_k_cu_7f4c515b_55864cuda3std6ranges3__45__cpo9iter_moveE:
	.zero		1
	.type		_ZN39_INTERNAL_1c4d7747_4_k_cu_7f4c515b_55864cuda3std3__45__cpo5beginE,@object
	.size		_ZN39_INTERNAL_1c4d7747_4_k_cu_7f4c515b_55864cuda3std3__45__cpo5beginE,(_ZN39_INTERNAL_1c4d7747_4_k_cu_7f4c515b_55864cuda3std3__441_GLOBAL__N__1c4d7747_4_k_cu_7f4c515b_55866ignoreE - _ZN39_INTERNAL_1c4d7747_4_k_cu_7f4c515b_55864cuda3std3__45__cpo5beginE)
_ZN39_INTERNAL_1c4d7747_4_k_cu_7f4c515b_55864cuda3std3__45__cpo5beginE:
	.zero		1
	.type		_ZN39_INTERNAL_1c4d7747_4_k_cu_7f4c515b_55864cuda3std3__441_GLOBAL__N__1c4d7747_4_k_cu_7f4c515b_55866ignoreE,@object
	.size		_ZN39_INTERNAL_1c4d7747_4_k_cu_7f4c515b_55864cuda3std3__441_GLOBAL__N__1c4d7747_4_k_cu_7f4c515b_55866ignoreE,(_ZN39_INTERNAL_1c4d7747_4_k_cu_7f4c515b_55864cute7productE - _ZN39_INTERNAL_1c4d7747_4_k_cu_7f4c515b_55864cuda3std3__441_GLOBAL__N__1c4d7747_4_k_cu_7f4c515b_55866ignoreE)
_ZN39_INTERNAL_1c4d7747_4_k_cu_7f4c515b_55864cuda3std3__441_GLOBAL__N__1c4d7747_4_k_cu_7f4c515b_55866ignoreE:
	.zero		1
	.type		_ZN39_INTERNAL_1c4d7747_4_k_cu_7f4c515b_55864cute7productE,@object
	.size		_ZN39_INTERNAL_1c4d7747_4_k_cu_7f4c515b_55864cute7productE,(_ZN39_INTERNAL_1c4d7747_4_k_cu_7f4c515b_55864cuda3std3__45__cpo3endE - _ZN39_INTERNAL_1c4d7747_4_k_cu_7f4c515b_55864cute7productE)
_ZN39_INTERNAL_1c4d7747_4_k_cu_7f4c515b_55864cute7productE:
	.zero		1
	.type		_ZN39_INTERNAL_1c4d7747_4_k_cu_7f4c515b_55864cuda3std3__45__cpo3endE,@object
	.size		_ZN39_INTERNAL_1c4d7747_4_k_cu_7f4c515b_55864cuda3std3__45__cpo3endE,(_ZN39_INTERNAL_1c4d7747_4_k_cu_7f4c515b_55864cuda3std3__419piecewise_constructE - _ZN39_INTERNAL_1c4d7747_4_k_cu_7f4c515b_55864cuda3std3__45__cpo3endE)
_ZN39_INTERNAL_1c4d7747_4_k_cu_7f4c515b_55864cuda3std3__45__cpo3endE:
	.zero		1
	.type		_ZN39_INTERNAL_1c4d7747_4_k_cu_7f4c515b_55864cuda3std3__419piecewise_constructE,@object
	.size		_ZN39_INTERNAL_1c4d7747_4_k_cu_7f4c515b_55864cuda3std3__419piecewise_constructE,(_ZN39_INTERNAL_1c4d7747_4_k_cu_7f4c515b_55864cuda3std3__45__cpo4cendE - _ZN39_INTERNAL_1c4d7747_4_k_cu_7f4c515b_55864cuda3std3__419piecewise_constructE)
_ZN39_INTERNAL_1c4d7747_4_k_cu_7f4c515b_55864cuda3std3__419piecewise_constructE:
	.zero		1
	.type		_ZN39_INTERNAL_1c4d7747_4_k_cu_7f4c515b_55864cuda3std3__45__cpo4cendE,@object
	.size		_ZN39_INTERNAL_1c4d7747_4_k_cu_7f4c515b_55864cuda3std3__45__cpo4cendE,(_ZN39_INTERNAL_1c4d7747_4_k_cu_7f4c515b_55864cuda3std6ranges3__45__cpo4swapE - _ZN39_INTERNAL_1c4d7747_4_k_cu_7f4c515b_55864cuda3std3__45__cpo4cendE)
_ZN39_INTERNAL_1c4d7747_4_k_cu_7f4c515b_55864cuda3std3__45__cpo4cendE:
	.zero		1
	.type		_ZN39_INTERNAL_1c4d7747_4_k_cu_7f4c515b_55864cuda3std6ranges3__45__cpo4swapE,@object
	.size		_ZN39_INTERNAL_1c4d7747_4_k_cu_7f4c515b_55864cuda3std6ranges3__45__cpo4swapE,(.L_8 - _ZN39_INTERNAL_1c4d7747_4_k_cu_7f4c515b_55864cuda3std6ranges3__45__cpo4swapE)
_ZN39_INTERNAL_1c4d7747_4_k_cu_7f4c515b_55864cuda3std6ranges3__45__cpo4swapE:
	.zero		1
.L_8:


//--------------------- .nv.constant0._ZN7cutlass13device_kernelINS_4gemm6kernel13GemmUniversalIN4cute5tupleIJiiiiEEENS1_10collective13CollectiveMmaINS1_34MainloopSm90TmaGmmaWarpSpecializedILi4ENS5_IJNS4_1CILi1EEENSA_ILi2EEESB_EEENS1_35KernelTmaWarpSpecializedCooperativeEEENS5_IJNSA_ILi256EEENSA_ILi128EEESH_EEEaNS5_IJlSB_lEEEaSJ_NS4_8TiledMMAINS4_8MMA_AtomIJNS4_4SM904GMMA27MMA_64x128x32_S32S8S8_SS_TNEEEENS4_6LayoutINS5_IJSC_SB_SB_EEENS5_IJSB_NSA_ILi0EEESS_EEEEENS5_IJNS4_10UnderscoreESV_SV_EEEEENS4_23SM90_TMA_LOAD_MULTICASTENS4_14ComposedLayoutINS4_7SwizzleILi3ELi4ELi3EEENS4_18smem_ptr_flag_bitsILi8EEENSQ_INS5_IJNSA_ILi8EEESH_EEENS5_IJSH_SB_EEEEEEEvNS4_8identityENS4_13SM90_TMA_LOADES18_vS19_EENS_8epilogue10collective6detail29Sm90TmaWarpSpecializedAdapterINS1D_15DefaultEpilogueIaSJ_SJ_NS1C_6thread17LinearCombinationIaLi1EiiLNS1H_9ScaleType4KindE0ELNS_15FloatRoundStyleE2EaEENS1_15EpilogueDefaultEEEEEvvEEEEvNT_6ParamsE --------------------------
	.section	.nv.constant0._ZN7cutlass13device_kernelINS_4gemm6kernel13GemmUniversalIN4cute5tupleIJiiiiEEENS1_10collective13CollectiveMmaINS1_34MainloopSm90TmaGmmaWarpSpecializedILi4ENS5_IJNS4_1CILi1EEENSA_ILi2EEESB_EEENS1_35KernelTmaWarpSpecializedCooperativeEEENS5_IJNSA_ILi256EEENSA_ILi128EEESH_EEEaNS5_IJlSB_lEEEaSJ_NS4_8TiledMMAINS4_8MMA_AtomIJNS4_4SM904GMMA27MMA_64x128x32_S32S8S8_SS_TNEEEENS4_6LayoutINS5_IJSC_SB_SB_EEENS5_IJSB_NSA_ILi0EEESS_EEEEENS5_IJNS4_10UnderscoreESV_SV_EEEEENS4_23SM90_TMA_LOAD_MULTICASTENS4_14ComposedLayoutINS4_7SwizzleILi3ELi4ELi3EEENS4_18smem_ptr_flag_bitsILi8EEENSQ_INS5_IJNSA_ILi8EEESH_EEENS5_IJSH_SB_EEEEEEEvNS4_8identityENS4_13SM90_TMA_LOADES18_vS19_EENS_8epilogue10collective6detail29Sm90TmaWarpSpecializedAdapterINS1D_15DefaultEpilogueIaSJ_SJ_NS1C_6thread17LinearCombinationIaLi1EiiLNS1H_9ScaleType4KindE0ELNS_15FloatRoundStyleE2EaEENS1_15EpilogueDefaultEEEEEvvEEEEvNT_6ParamsE,"a",@progbits
	.sectionflags	@""
	.align	4
.nv.constant0._ZN7cutlass13device_kernelINS_4gemm6kernel13GemmUniversalIN4cute5tupleIJiiiiEEENS1_10collective13CollectiveMmaINS1_34MainloopSm90TmaGmmaWarpSpecializedILi4ENS5_IJNS4_1CILi1EEENSA_ILi2EEESB_EEENS1_35KernelTmaWarpSpecializedCooperativeEEENS5_IJNSA_ILi256EEENSA_ILi128EEESH_EEEaNS5_IJlSB_lEEEaSJ_NS4_8TiledMMAINS4_8MMA_AtomIJNS4_4SM904GMMA27MMA_64x128x32_S32S8S8_SS_TNEEEENS4_6LayoutINS5_IJSC_SB_SB_EEENS5_IJSB_NSA_ILi0EEESS_EEEEENS5_IJNS4_10UnderscoreESV_SV_EEEEENS4_23SM90_TMA_LOAD_MULTICASTENS4_14ComposedLayoutINS4_7SwizzleILi3ELi4ELi3EEENS4_18smem_ptr_flag_bitsILi8EEENSQ_INS5_IJNSA_ILi8EEESH_EEENS5_IJSH_SB_EEEEEEEvNS4_8identityENS4_13SM90_TMA_LOADES18_vS19_EENS_8epilogue10collective6detail29Sm90TmaWarpSpecializedAdapterINS1D_15DefaultEpilogueIaSJ_SJ_NS1C_6thread17LinearCombinationIaLi1EiiLNS1H_9ScaleType4KindE0ELNS_15FloatRoundStyleE2EaEENS1_15EpilogueDefaultEEEEEvvEEEEvNT_6ParamsE:
	.zero		1664


//--------------------- SYMBOLS --------------------------

	.type		.nv.reservedSmem.offset0,@object
	.size		.nv.reservedSmem.offset0,0x4
	.type		__assertfail,@function
